	.target	sm_90a

	.elftype	@"ET_EXEC"


//--------------------- .note.nv.tkinfo           --------------------------
	.section	.note.nv.tkinfo,"",@"SHT_NOTE"
	.sectionflags	@"SHF_NOTE_NV_TKINFO"
	.tkinfo
        /*0018*/ 	.word	0x00000002
        /*0030*/ 	.string	""
        /*0030*/ 	.string	"ptxas"
        /*0030*/ 	.string	"Cuda compilation tools, release 13.0, V13.0.88"
        /*0030*/ 	.string	"Build cuda_13.0.r13.0/compiler.36424714_0"
        /*0030*/ 	.string	"-arch sm_90a -m 64 "



//--------------------- .note.nv.cuinfo           --------------------------
	.section	.note.nv.cuinfo,"",@"SHT_NOTE"
	.sectionflags	@"SHF_NOTE_NV_CUINFO"
        /*0018*/ 	.short	0x0002
        /*001a*/ 	.short	0x005a
        /*001c*/ 	.short	0x0082
	.zero		2


//--------------------- .nv.info                  --------------------------
	.section	.nv.info,"",@"SHT_CUDA_INFO"
	.align	4


	//----- nvinfo : EIATTR_REGCOUNT
	.align		4
        /*0000*/ 	.byte	0x04, 0x2f
        /*0002*/ 	.short	(.L_12 - .L_11)
	.align		4
.L_11:
        /*0004*/ 	.word	index@(_ZN7cutlass13device_kernelINS_4conv6kernel13ConvUniversalINS1_16ConvProblemShapeILNS1_8OperatorE0ELi3EEENS1_10collective14CollectiveConvINS1_46MainloopSm90TmaGmmaWarpSpecializedImplicitGemmILS5_0ELi22ELi3EN4cute5tupleIJNSA_1CILi1EEESD_SD_EEENS1_36KernelImplicitTmaWarpSpecializedSm90ELi1EEENSB_IJNSC_ILi256EEENSC_ILi64EEENSB_IJNSC_ILi32EEEEEEEEENS_12float_e4m3_tESM_NSA_8TiledMMAINSA_8MMA_AtomIJNSA_4SM904GMMA30MMA_64x64x32_F32E4M3E4M3_SS_TNILNSQ_7ScaleInE1ELSS_1EEEEEENSA_6LayoutISE_NSB_IJNSC_ILi0EEESW_SW_EEEEENSB_IJNSA_10UnderscoreESZ_SZ_EEEEENS7_6detail26Sm90ImplicitGemmTileTraitsINSA_20SM90_TMA_LOAD_IM2COLENSA_14ComposedLayoutINSA_7SwizzleILi1ELi4ELi3EEENSA_18smem_ptr_flag_bitsILi8EEENSV_INSB_IJNSB_IJNSC_ILi8EEESJ_EEENSB_IJSJ_SD_EEENSB_IJSD_NSC_ILi22EEEEEEEEENSB_IJNSB_IJSJ_SH_EEENSB_IJSD_SW_EEENSB_IJSW_NSC_ILi8192EEEEEEEEEEEEEvEENS13_INSA_13SM90_TMA_LOADENS15_IS17_S19_NSV_INSB_IJNSB_IJS1A_S1A_EEES1C_S1E_EEENSB_IJS1G_S1H_NSB_IJSW_NSC_ILi2048EEEEEEEEEEEEEvEEEENS_8epilogue10collective6detail29Sm90TmaWarpSpecializedAdapterINS1Z_15DefaultEpilogueISM_NSB_IJNSB_IJllllEEESD_SW_EEES24_NS1Y_6thread17LinearCombinationISM_Li1EffLNS25_9ScaleType4KindE0ELNS_15FloatRoundStyleE2ESM_EENS_4gemm15EpilogueDefaultEEEEEvvEEEEvNT_6ParamsE)
        /*0008*/ 	.word	0x000000fa


	//----- nvinfo : EIATTR_FRAME_SIZE
	.align		4
.L_12:
        /*000c*/ 	.byte	0x04, 0x11
        /*000e*/ 	.short	(.L_14 - .L_13)
	.align		4
.L_13:
        /*0010*/ 	.word	index@(_ZN7cutlass13device_kernelINS_4conv6kernel13ConvUniversalINS1_16ConvProblemShapeILNS1_8OperatorE0ELi3EEENS1_10collective14CollectiveConvINS1_46MainloopSm90TmaGmmaWarpSpecializedImplicitGemmILS5_0ELi22ELi3EN4cute5tupleIJNSA_1CILi1EEESD_SD_EEENS1_36KernelImplicitTmaWarpSpecializedSm90ELi1EEENSB_IJNSC_ILi256EEENSC_ILi64EEENSB_IJNSC_ILi32EEEEEEEEENS_12float_e4m3_tESM_NSA_8TiledMMAINSA_8MMA_AtomIJNSA_4SM904GMMA30MMA_64x64x32_F32E4M3E4M3_SS_TNILNSQ_7ScaleInE1ELSS_1EEEEEENSA_6LayoutISE_NSB_IJNSC_ILi0EEESW_SW_EEEEENSB_IJNSA_10UnderscoreESZ_SZ_EEEEENS7_6detail26Sm90ImplicitGemmTileTraitsINSA_20SM90_TMA_LOAD_IM2COLENSA_14ComposedLayoutINSA_7SwizzleILi1ELi4ELi3EEENSA_18smem_ptr_flag_bitsILi8EEENSV_INSB_IJNSB_IJNSC_ILi8EEESJ_EEENSB_IJSJ_SD_EEENSB_IJSD_NSC_ILi22EEEEEEEEENSB_IJNSB_IJSJ_SH_EEENSB_IJSD_SW_EEENSB_IJSW_NSC_ILi8192EEEEEEEEEEEEEvEENS13_INSA_13SM90_TMA_LOADENS15_IS17_S19_NSV_INSB_IJNSB_IJS1A_S1A_EEES1C_S1E_EEENSB_IJS1G_S1H_NSB_IJSW_NSC_ILi2048EEEEEEEEEEEEEvEEEENS_8epilogue10collective6detail29Sm90TmaWarpSpecializedAdapterINS1Z_15DefaultEpilogueISM_NSB_IJNSB_IJllllEEESD_SW_EEES24_NS1Y_6thread17LinearCombinationISM_Li1EffLNS25_9ScaleType4KindE0ELNS_15FloatRoundStyleE2ESM_EENS_4gemm15EpilogueDefaultEEEEEvvEEEEvNT_6ParamsE)
        /*0014*/ 	.word	0x00000000


	//----- nvinfo : EIATTR_MIN_STACK_SIZE
	.align		4
.L_14:
        /*0018*/ 	.byte	0x04, 0x12
        /*001a*/ 	.short	(.L_16 - .L_15)
	.align		4
.L_15:
        /*001c*/ 	.word	index@(_ZN7cutlass13device_kernelINS_4conv6kernel13ConvUniversalINS1_16ConvProblemShapeILNS1_8OperatorE0ELi3EEENS1_10collective14CollectiveConvINS1_46MainloopSm90TmaGmmaWarpSpecializedImplicitGemmILS5_0ELi22ELi3EN4cute5tupleIJNSA_1CILi1EEESD_SD_EEENS1_36KernelImplicitTmaWarpSpecializedSm90ELi1EEENSB_IJNSC_ILi256EEENSC_ILi64EEENSB_IJNSC_ILi32EEEEEEEEENS_12float_e4m3_tESM_NSA_8TiledMMAINSA_8MMA_AtomIJNSA_4SM904GMMA30MMA_64x64x32_F32E4M3E4M3_SS_TNILNSQ_7ScaleInE1ELSS_1EEEEEENSA_6LayoutISE_NSB_IJNSC_ILi0EEESW_SW_EEEEENSB_IJNSA_10UnderscoreESZ_SZ_EEEEENS7_6detail26Sm90ImplicitGemmTileTraitsINSA_20SM90_TMA_LOAD_IM2COLENSA_14ComposedLayoutINSA_7SwizzleILi1ELi4ELi3EEENSA_18smem_ptr_flag_bitsILi8EEENSV_INSB_IJNSB_IJNSC_ILi8EEESJ_EEENSB_IJSJ_SD_EEENSB_IJSD_NSC_ILi22EEEEEEEEENSB_IJNSB_IJSJ_SH_EEENSB_IJSD_SW_EEENSB_IJSW_NSC_ILi8192EEEEEEEEEEEEEvEENS13_INSA_13SM90_TMA_LOADENS15_IS17_S19_NSV_INSB_IJNSB_IJS1A_S1A_EEES1C_S1E_EEENSB_IJS1G_S1H_NSB_IJSW_NSC_ILi2048EEEEEEEEEEEEEvEEEENS_8epilogue10collective6detail29Sm90TmaWarpSpecializedAdapterINS1Z_15DefaultEpilogueISM_NSB_IJNSB_IJllllEEESD_SW_EEES24_NS1Y_6thread17LinearCombinationISM_Li1EffLNS25_9ScaleType4KindE0ELNS_15FloatRoundStyleE2ESM_EENS_4gemm15EpilogueDefaultEEEEEvvEEEEvNT_6ParamsE)
        /*0020*/ 	.word	0x00000000
.L_16:


//--------------------- .nv.compat                --------------------------
	.section	.nv.compat,"",@"SHT_CUDA_COMPAT_INFO"
	.align	4
        /*0000*/ 	.byte	0x02, 0x09, 0x01, 0x00, 0x02, 0x02, 0x04, 0x00, 0x02, 0x05, 0x05, 0x00, 0x03, 0x07, 0x01, 0x01
        /*0010*/ 	.byte	0x02, 0x03, 0x01, 0x00, 0x02, 0x06, 0x01, 0x00, 0x04, 0x0b, 0x08, 0x00, 0x00, 0x00, 0x00, 0x00
        /*0020*/ 	.byte	0x00, 0x00, 0x00, 0x00


//--------------------- .nv.info._ZN7cutlass13device_kernelINS_4conv6kernel13ConvUniversalINS1_16ConvProblemShapeILNS1_8OperatorE0ELi3EEENS1_10collective14CollectiveConvINS1_46MainloopSm90TmaGmmaWarpSpecializedImplicitGemmILS5_0ELi22ELi3EN4cute5tupleIJNSA_1CILi1EEESD_SD_EEENS1_36KernelImplicitTmaWarpSpecializedSm90ELi1EEENSB_IJNSC_ILi256EEENSC_ILi64EEENSB_IJNSC_ILi32EEEEEEEEENS_12float_e4m3_tESM_NSA_8TiledMMAINSA_8MMA_AtomIJNSA_4SM904GMMA30MMA_64x64x32_F32E4M3E4M3_SS_TNILNSQ_7ScaleInE1ELSS_1EEEEEENSA_6LayoutISE_NSB_IJNSC_ILi0EEESW_SW_EEEEENSB_IJNSA_10UnderscoreESZ_SZ_EEEEENS7_6detail26Sm90ImplicitGemmTileTraitsINSA_20SM90_TMA_LOAD_IM2COLENSA_14ComposedLayoutINSA_7SwizzleILi1ELi4ELi3EEENSA_18smem_ptr_flag_bitsILi8EEENSV_INSB_IJNSB_IJNSC_ILi8EEESJ_EEENSB_IJSJ_SD_EEENSB_IJSD_NSC_ILi22EEEEEEEEENSB_IJNSB_IJSJ_SH_EEENSB_IJSD_SW_EEENSB_IJSW_NSC_ILi8192EEEEEEEEEEEEEvEENS13_INSA_13SM90_TMA_LOADENS15_IS17_S19_NSV_INSB_IJNSB_IJS1A_S1A_EEES1C_S1E_EEENSB_IJS1G_S1H_NSB_IJSW_NSC_ILi2048EEEEEEEEEEEEEvEEEENS_8epilogue10collective6detail29Sm90TmaWarpSpecializedAdapterINS1Z_15DefaultEpilogueISM_NSB_IJNSB_IJllllEEESD_SW_EEES24_NS1Y_6thread17LinearCombinationISM_Li1EffLNS25_9ScaleType4KindE0ELNS_15FloatRoundStyleE2ESM_EENS_4gemm15EpilogueDefaultEEEEEvvEEEEvNT_6ParamsE --------------------------
	.section	.nv.info._ZN7cutlass13device_kernelINS_4conv6kernel13ConvUniversalINS1_16ConvProblemShapeILNS1_8OperatorE0ELi3EEENS1_10collective14CollectiveConvINS1_46MainloopSm90TmaGmmaWarpSpecializedImplicitGemmILS5_0ELi22ELi3EN4cute5tupleIJNSA_1CILi1EEESD_SD_EEENS1_36KernelImplicitTmaWarpSpecializedSm90ELi1EEENSB_IJNSC_ILi256EEENSC_ILi64EEENSB_IJNSC_ILi32EEEEEEEEENS_12float_e4m3_tESM_NSA_8TiledMMAINSA_8MMA_AtomIJNSA_4SM904GMMA30MMA_64x64x32_F32E4M3E4M3_SS_TNILNSQ_7ScaleInE1ELSS_1EEEEEENSA_6LayoutISE_NSB_IJNSC_ILi0EEESW_SW_EEEEENSB_IJNSA_10UnderscoreESZ_SZ_EEEEENS7_6detail26Sm90ImplicitGemmTileTraitsINSA_20SM90_TMA_LOAD_IM2COLENSA_14ComposedLayoutINSA_7SwizzleILi1ELi4ELi3EEENSA_18smem_ptr_flag_bitsILi8EEENSV_INSB_IJNSB_IJNSC_ILi8EEESJ_EEENSB_IJSJ_SD_EEENSB_IJSD_NSC_ILi22EEEEEEEEENSB_IJNSB_IJSJ_SH_EEENSB_IJSD_SW_EEENSB_IJSW_NSC_ILi8192EEEEEEEEEEEEEvEENS13_INSA_13SM90_TMA_LOADENS15_IS17_S19_NSV_INSB_IJNSB_IJS1A_S1A_EEES1C_S1E_EEENSB_IJS1G_S1H_NSB_IJSW_NSC_ILi2048EEEEEEEEEEEEEvEEEENS_8epilogue10collective6detail29Sm90TmaWarpSpecializedAdapterINS1Z_15DefaultEpilogueISM_NSB_IJNSB_IJllllEEESD_SW_EEES24_NS1Y_6thread17LinearCombinationISM_Li1EffLNS25_9ScaleType4KindE0ELNS_15FloatRoundStyleE2ESM_EENS_4gemm15EpilogueDefaultEEEEEvvEEEEvNT_6ParamsE,"",@"SHT_CUDA_INFO"
	.sectionflags	@""
	.align	4


	//----- nvinfo : EIATTR_CUDA_API_VERSION
	.align		4
        /*0000*/ 	.byte	0x04, 0x37
        /*0002*/ 	.short	(.L_18 - .L_17)
.L_17:
        /*0004*/ 	.word	0x00000082


	//----- nvinfo : EIATTR_KPARAM_INFO
	.align		4
.L_18:
        /*0008*/ 	.byte	0x04, 0x17
        /*000a*/ 	.short	(.L_20 - .L_19)
.L_19:
        /*000c*/ 	.word	0x00000000
        /*0010*/ 	.short	0x0000
        /*0012*/ 	.short	0x0070
        /*0014*/ 	.byte	0x00, 0xf0, 0x01, 0x10


	//----- nvinfo : EIATTR_SPARSE_MMA_MASK
	.align		4
.L_20:
        /*0018*/ 	.byte	0x03, 0x50
        /*001a*/ 	.short	0x0000


	//----- nvinfo : EIATTR_MAXREG_COUNT
	.align		4
        /*001c*/ 	.byte	0x03, 0x1b
        /*001e*/ 	.short	0x00ff


	//----- nvinfo : EIATTR_NUM_BARRIERS
	.align		4
        /*0020*/ 	.byte	0x02, 0x4c
        /*0022*/ 	.byte	0x01
	.zero		1


	//----- nvinfo : EIATTR_MERCURY_ISA_VERSION
	.align		4
        /*0024*/ 	.byte	0x03, 0x5f
        /*0026*/ 	.short	0x0101


	//----- nvinfo : EIATTR_COOP_GROUP_MASK_REGIDS
	.align		4
        /*0028*/ 	.byte	0x04, 0x29
        /*002a*/ 	.short	(.L_22 - .L_21)


	//   ....[0]....
.L_21:
        /*002c*/ 	.word	0xffffffff


	//   ....[1]....
        /*0030*/ 	.word	0xffffffff


	//   ....[2]....
        /*0034*/ 	.word	0xffffffff


	//----- nvinfo : EIATTR_COOP_GROUP_INSTR_OFFSETS
	.align		4
.L_22:
        /*0038*/ 	.byte	0x04, 0x28
        /*003a*/ 	.short	(.L_24 - .L_23)


	//   ....[0]....
.L_23:
        /*003c*/ 	.word	0x00000060


	//   ....[1]....
        /*0040*/ 	.word	0x00000070


	//   ....[2]....
        /*0044*/ 	.word	0x00000130


	//----- nvinfo : EIATTR_MBARRIER_INSTR_OFFSETS
	.align		4
.L_24:
        /*0048*/ 	.byte	0x04, 0x39
        /*004a*/ 	.short	(.L_26 - .L_25)


	//   ....[0]....
.L_25:
        /*004c*/ 	.word	0x00000270
        /*0050*/ 	.word	0x000000ff
        /*0054*/ 	.word	0x00037000
        /*0058*/ 	.short	0x0100
        /*005a*/ 	.byte	0x08
	.zero		1


	//   ....[1]....
        /*005c*/ 	.word	0x00000280
        /*0060*/ 	.word	0x000000ff
        /*0064*/ 	.word	0x000370b0
        /*0068*/ 	.short	0x0100
        /*006a*/ 	.byte	0x08
	.zero		1


	//   ....[2]....
        /*006c*/ 	.word	0x00000290
        /*0070*/ 	.word	0x000000ff
        /*0074*/ 	.word	0x00037008
        /*0078*/ 	.short	0x0100
        /*007a*/ 	.byte	0x08
	.zero		1


	//   ....[3]....
        /*007c*/ 	.word	0x000002a0
        /*0080*/ 	.word	0x000000ff
        /*0084*/ 	.word	0x000370b8
        /*0088*/ 	.short	0x0100
        /*008a*/ 	.byte	0x08
	.zero		1


	//   ....[4]....
        /*008c*/ 	.word	0x000002b0
        /*0090*/ 	.word	0x000000ff
        /*0094*/ 	.word	0x00037010
        /*0098*/ 	.short	0x0100
        /*009a*/ 	.byte	0x08
	.zero		1


	//   ....[5]....
        /*009c*/ 	.word	0x000002c0
        /*00a0*/ 	.word	0x000000ff
        /*00a4*/ 	.word	0x000370c0
        /*00a8*/ 	.short	0x0100
        /*00aa*/ 	.byte	0x08
	.zero		1


	//   ....[6]....
        /*00ac*/ 	.word	0x000002d0
        /*00b0*/ 	.word	0x000000ff
        /*00b4*/ 	.word	0x00037018
        /*00b8*/ 	.short	0x0100
        /*00ba*/ 	.byte	0x08
	.zero		1


	//   ....[7]....
        /*00bc*/ 	.word	0x000002e0
        /*00c0*/ 	.word	0x000000ff
        /*00c4*/ 	.word	0x000370c8
        /*00c8*/ 	.short	0x0100
        /*00ca*/ 	.byte	0x08
	.zero		1


	//   ....[8]....
        /*00cc*/ 	.word	0x000002f0
        /*00d0*/ 	.word	0x000000ff
        /*00d4*/ 	.word	0x00037020
        /*00d8*/ 	.short	0x0100
        /*00da*/ 	.byte	0x08
	.zero		1


	//   ....[9]....
        /*00dc*/ 	.word	0x00000300
        /*00e0*/ 	.word	0x000000ff
        /*00e4*/ 	.word	0x000370d0
        /*00e8*/ 	.short	0x0100
        /*00ea*/ 	.byte	0x08
	.zero		1


	//   ....[10]....
        /*00ec*/ 	.word	0x00000310
        /*00f0*/ 	.word	0x000000ff
        /*00f4*/ 	.word	0x00037028
        /*00f8*/ 	.short	0x0100
        /*00fa*/ 	.byte	0x08
	.zero		1


	//   ....[11]....
        /*00fc*/ 	.word	0x00000320
        /*0100*/ 	.word	0x000000ff
        /*0104*/ 	.word	0x000370d8
        /*0108*/ 	.short	0x0100
        /*010a*/ 	.byte	0x08
	.zero		1


	//   ....[12]....
        /*010c*/ 	.word	0x00000330
        /*0110*/ 	.word	0x000000ff
        /*0114*/ 	.word	0x00037030
        /*0118*/ 	.short	0x0100
        /*011a*/ 	.byte	0x08
	.zero		1


	//   ....[13]....
        /*011c*/ 	.word	0x00000340
        /*0120*/ 	.word	0x000000ff
        /*0124*/ 	.word	0x000370e0
        /*0128*/ 	.short	0x0100
        /*012a*/ 	.byte	0x08
	.zero		1


	//   ....[14]....
        /*012c*/ 	.word	0x00000350
        /*0130*/ 	.word	0x000000ff
        /*0134*/ 	.word	0x00037038
        /*0138*/ 	.short	0x0100
        /*013a*/ 	.byte	0x08
	.zero		1


	//   ....[15]....
        /*013c*/ 	.word	0x00000360
        /*0140*/ 	.word	0x000000ff
        /*0144*/ 	.word	0x000370e8
        /*0148*/ 	.short	0x0100
        /*014a*/ 	.byte	0x08
	.zero		1


	//   ....[16]....
        /*014c*/ 	.word	0x00000370
        /*0150*/ 	.word	0x000000ff
        /*0154*/ 	.word	0x00037040
        /*0158*/ 	.short	0x0100
        /*015a*/ 	.byte	0x08
	.zero		1


	//   ....[17]....
        /*015c*/ 	.word	0x00000380
        /*0160*/ 	.word	0x000000ff
        /*0164*/ 	.word	0x000370f0
        /*0168*/ 	.short	0x0100
        /*016a*/ 	.byte	0x08
	.zero		1


	//   ....[18]....
        /*016c*/ 	.word	0x00000390
        /*0170*/ 	.word	0x000000ff
        /*0174*/ 	.word	0x00037048
        /*0178*/ 	.short	0x0100
        /*017a*/ 	.byte	0x08
	.zero		1


	//   ....[19]....
        /*017c*/ 	.word	0x000003a0
        /*0180*/ 	.word	0x000000ff
        /*0184*/ 	.word	0x000370f8
        /*0188*/ 	.short	0x0100
        /*018a*/ 	.byte	0x08
	.zero		1


	//   ....[20]....
        /*018c*/ 	.word	0x000003b0
        /*0190*/ 	.word	0x000000ff
        /*0194*/ 	.word	0x00037050
        /*0198*/ 	.short	0x0100
        /*019a*/ 	.byte	0x08
	.zero		1


	//   ....[21]....
        /*019c*/ 	.word	0x000003c0
        /*01a0*/ 	.word	0x000000ff
        /*01a4*/ 	.word	0x00037100
        /*01a8*/ 	.short	0x0100
        /*01aa*/ 	.byte	0x08
	.zero		1


	//   ....[22]....
        /*01ac*/ 	.word	0x000003d0
        /*01b0*/ 	.word	0x000000ff
        /*01b4*/ 	.word	0x00037058
        /*01b8*/ 	.short	0x0100
        /*01ba*/ 	.byte	0x08
	.zero		1


	//   ....[23]....
        /*01bc*/ 	.word	0x000003e0
        /*01c0*/ 	.word	0x000000ff
        /*01c4*/ 	.word	0x00037108
        /*01c8*/ 	.short	0x0100
        /*01ca*/ 	.byte	0x08
	.zero		1


	//   ....[24]....
        /*01cc*/ 	.word	0x000003f0
        /*01d0*/ 	.word	0x000000ff
        /*01d4*/ 	.word	0x00037060
        /*01d8*/ 	.short	0x0100
        /*01da*/ 	.byte	0x08
	.zero		1


	//   ....[25]....
        /*01dc*/ 	.word	0x00000400
        /*01e0*/ 	.word	0x000000ff
        /*01e4*/ 	.word	0x00037110
        /*01e8*/ 	.short	0x0100
        /*01ea*/ 	.byte	0x08
	.zero		1


	//   ....[26]....
        /*01ec*/ 	.word	0x00000410
        /*01f0*/ 	.word	0x000000ff
        /*01f4*/ 	.word	0x00037068
        /*01f8*/ 	.short	0x0100
        /*01fa*/ 	.byte	0x08
	.zero		1


	//   ....[27]....
        /*01fc*/ 	.word	0x00000420
        /*0200*/ 	.word	0x000000ff
        /*0204*/ 	.word	0x00037118
        /*0208*/ 	.short	0x0100
        /*020a*/ 	.byte	0x08
	.zero		1


	//   ....[28]....
        /*020c*/ 	.word	0x00000430
        /*0210*/ 	.word	0x000000ff
        /*0214*/ 	.word	0x00037070
        /*0218*/ 	.short	0x0100
        /*021a*/ 	.byte	0x08
	.zero		1


	//   ....[29]....
        /*021c*/ 	.word	0x00000440
        /*0220*/ 	.word	0x000000ff
        /*0224*/ 	.word	0x00037120
        /*0228*/ 	.short	0x0100
        /*022a*/ 	.byte	0x08
	.zero		1


	//   ....[30]....
        /*022c*/ 	.word	0x00000450
        /*0230*/ 	.word	0x000000ff
        /*0234*/ 	.word	0x00037078
        /*0238*/ 	.short	0x0100
        /*023a*/ 	.byte	0x08
	.zero		1


	//   ....[31]....
        /*023c*/ 	.word	0x00000460
        /*0240*/ 	.word	0x000000ff
        /*0244*/ 	.word	0x00037128
        /*0248*/ 	.short	0x0100
        /*024a*/ 	.byte	0x08
	.zero		1


	//   ....[32]....
        /*024c*/ 	.word	0x00000470
        /*0250*/ 	.word	0x000000ff
        /*0254*/ 	.word	0x00037080
        /*0258*/ 	.short	0x0100
        /*025a*/ 	.byte	0x08
	.zero		1


	//   ....[33]....
        /*025c*/ 	.word	0x00000480
        /*0260*/ 	.word	0x000000ff
        /*0264*/ 	.word	0x00037130
        /*0268*/ 	.short	0x0100
        /*026a*/ 	.byte	0x08
	.zero		1


	//   ....[34]....
        /*026c*/ 	.word	0x00000490
        /*0270*/ 	.word	0x000000ff
        /*0274*/ 	.word	0x00037088
        /*0278*/ 	.short	0x0100
        /*027a*/ 	.byte	0x08
	.zero		1


	//   ....[35]....
        /*027c*/ 	.word	0x000004a0
        /*0280*/ 	.word	0x000000ff
        /*0284*/ 	.word	0x00037138
        /*0288*/ 	.short	0x0100
        /*028a*/ 	.byte	0x08
	.zero		1


	//   ....[36]....
        /*028c*/ 	.word	0x000004b0
        /*0290*/ 	.word	0x000000ff
        /*0294*/ 	.word	0x00037090
        /*0298*/ 	.short	0x0100
        /*029a*/ 	.byte	0x08
	.zero		1


	//   ....[37]....
        /*029c*/ 	.word	0x000004c0
        /*02a0*/ 	.word	0x000000ff
        /*02a4*/ 	.word	0x00037140
        /*02a8*/ 	.short	0x0100
        /*02aa*/ 	.byte	0x08
	.zero		1


	//   ....[38]....
        /*02ac*/ 	.word	0x000004d0
        /*02b0*/ 	.word	0x000000ff
        /*02b4*/ 	.word	0x00037098
        /*02b8*/ 	.short	0x0100
        /*02ba*/ 	.byte	0x08
	.zero		1


	//   ....[39]....
        /*02bc*/ 	.word	0x000004e0
        /*02c0*/ 	.word	0x000000ff
        /*02c4*/ 	.word	0x00037148
        /*02c8*/ 	.short	0x0100
        /*02ca*/ 	.byte	0x08
	.zero		1


	//   ....[40]....
        /*02cc*/ 	.word	0x000004f0
        /*02d0*/ 	.word	0x000000ff
        /*02d4*/ 	.word	0x000370a0
        /*02d8*/ 	.short	0x0100
        /*02da*/ 	.byte	0x08
	.zero		1


	//   ....[41]....
        /*02dc*/ 	.word	0x00000500
        /*02e0*/ 	.word	0x000000ff
        /*02e4*/ 	.word	0x00037150
        /*02e8*/ 	.short	0x0100
        /*02ea*/ 	.byte	0x08
	.zero		1


	//   ....[42]....
        /*02ec*/ 	.word	0x00000510
        /*02f0*/ 	.word	0x000000ff
        /*02f4*/ 	.word	0x000370a8
        /*02f8*/ 	.short	0x0100
        /*02fa*/ 	.byte	0x08
	.zero		1


	//   ....[43]....
        /*02fc*/ 	.word	0x00000520
        /*0300*/ 	.word	0x000000ff
        /*0304*/ 	.word	0x00037158
        /*0308*/ 	.short	0x0100
        /*030a*/ 	.byte	0x08
	.zero		1


	//   ....[44]....
        /*030c*/ 	.word	0x00000df0
        /*0310*/ 	.word	0x00000006
        /*0314*/ 	.word	0x00037000
        /*0318*/ 	.short	0x010a
        /*031a*/ 	.byte	0x3f
	.zero		1


	//   ....[45]....
        /*031c*/ 	.word	0x00001140
        /*0320*/ 	.word	0x00000006
        /*0324*/ 	.word	0x00037000
        /*0328*/ 	.short	0x010a
        /*032a*/ 	.byte	0x3f
	.zero		1


	//   ....[46]....
        /*032c*/ 	.word	0x00001310
        /*0330*/ 	.word	0x000000ff
        /*0334*/ 	.word	0x00000000
        /*0338*/ 	.short	0x0101
        /*033a*/ 	.byte	0x06
	.zero		1


	//   ....[47]....
        /*033c*/ 	.word	0x00001500
        /*0340*/ 	.word	0x00000003
        /*0344*/ 	.word	0x00000000
        /*0348*/ 	.short	0x0101
        /*034a*/ 	.byte	0x3f
	.zero		1


	//   ....[48]....
        /*034c*/ 	.word	0x0000ec60
        /*0350*/ 	.word	0x00000011
        /*0354*/ 	.word	0x000370b0
        /*0358*/ 	.short	0x010a
        /*035a*/ 	.byte	0x3f
	.zero		1


	//   ....[49]....
        /*035c*/ 	.word	0x0000f450
        /*0360*/ 	.word	0x00000002
        /*0364*/ 	.word	0x00000000
        /*0368*/ 	.short	0x010a
        /*036a*/ 	.byte	0x3f
	.zero		1


	//   ....[50]....
        /*036c*/ 	.word	0x0000f500
        /*0370*/ 	.word	0x00000000
        /*0374*/ 	.word	0x00000000
        /*0378*/ 	.short	0x010a
        /*037a*/ 	.byte	0x3f
	.zero		1


	//   ....[51]....
        /*037c*/ 	.word	0x0000f5b0
        /*0380*/ 	.word	0x00000000
        /*0384*/ 	.word	0x00000000
        /*0388*/ 	.short	0x010a
        /*038a*/ 	.byte	0x3f
	.zero		1


	//   ....[52]....
        /*038c*/ 	.word	0x0000f660
        /*0390*/ 	.word	0x00000000
        /*0394*/ 	.word	0x00000000
        /*0398*/ 	.short	0x010a
        /*039a*/ 	.byte	0x3f
	.zero		1


	//   ....[53]....
        /*039c*/ 	.word	0x0000f710
        /*03a0*/ 	.word	0x00000000
        /*03a4*/ 	.word	0x00000000
        /*03a8*/ 	.short	0x010a
        /*03aa*/ 	.byte	0x3f
	.zero		1


	//   ....[54]....
        /*03ac*/ 	.word	0x0000f7c0
        /*03b0*/ 	.word	0x00000000
        /*03b4*/ 	.word	0x00000000
        /*03b8*/ 	.short	0x010a
        /*03ba*/ 	.byte	0x3f
	.zero		1


	//   ....[55]....
        /*03bc*/ 	.word	0x0000f870
        /*03c0*/ 	.word	0x00000000
        /*03c4*/ 	.word	0x00000000
        /*03c8*/ 	.short	0x010a
        /*03ca*/ 	.byte	0x3f
	.zero		1


	//   ....[56]....
        /*03cc*/ 	.word	0x0000f920
        /*03d0*/ 	.word	0x00000000
        /*03d4*/ 	.word	0x00000000
        /*03d8*/ 	.short	0x010a
        /*03da*/ 	.byte	0x3f
	.zero		1


	//   ....[57]....
        /*03dc*/ 	.word	0x0000f9d0
        /*03e0*/ 	.word	0x00000000
        /*03e4*/ 	.word	0x00000000
        /*03e8*/ 	.short	0x010a
        /*03ea*/ 	.byte	0x3f
	.zero		1


	//   ....[58]....
        /*03ec*/ 	.word	0x0000fa80
        /*03f0*/ 	.word	0x00000000
        /*03f4*/ 	.word	0x00000000
        /*03f8*/ 	.short	0x010a
        /*03fa*/ 	.byte	0x3f
	.zero		1


	//   ....[59]....
        /*03fc*/ 	.word	0x0000fb30
        /*0400*/ 	.word	0x00000000
        /*0404*/ 	.word	0x00000000
        /*0408*/ 	.short	0x010a
        /*040a*/ 	.byte	0x3f
	.zero		1


	//   ....[60]....
        /*040c*/ 	.word	0x0000fbe0
        /*0410*/ 	.word	0x00000000
        /*0414*/ 	.word	0x00000000
        /*0418*/ 	.short	0x010a
        /*041a*/ 	.byte	0x3f
	.zero		1


	//   ....[61]....
        /*041c*/ 	.word	0x0000fc90
        /*0420*/ 	.word	0x00000000
        /*0424*/ 	.word	0x00000000
        /*0428*/ 	.short	0x010a
        /*042a*/ 	.byte	0x3f
	.zero		1


	//   ....[62]....
        /*042c*/ 	.word	0x0000fd40
        /*0430*/ 	.word	0x00000000
        /*0434*/ 	.word	0x00000000
        /*0438*/ 	.short	0x010a
        /*043a*/ 	.byte	0x3f
	.zero		1


	//   ....[63]....
        /*043c*/ 	.word	0x0000fdf0
        /*0440*/ 	.word	0x00000000
        /*0444*/ 	.word	0x00000000
        /*0448*/ 	.short	0x010a
        /*044a*/ 	.byte	0x3f
	.zero		1


	//   ....[64]....
        /*044c*/ 	.word	0x0000fea0
        /*0450*/ 	.word	0x00000000
        /*0454*/ 	.word	0x00000000
        /*0458*/ 	.short	0x010a
        /*045a*/ 	.byte	0x3f
	.zero		1


	//   ....[65]....
        /*045c*/ 	.word	0x0000ff50
        /*0460*/ 	.word	0x00000000
        /*0464*/ 	.word	0x00000000
        /*0468*/ 	.short	0x010a
        /*046a*/ 	.byte	0x3f
	.zero		1


	//   ....[66]....
        /*046c*/ 	.word	0x00010000
        /*0470*/ 	.word	0x00000000
        /*0474*/ 	.word	0x00000000
        /*0478*/ 	.short	0x010a
        /*047a*/ 	.byte	0x3f
	.zero		1


	//   ....[67]....
        /*047c*/ 	.word	0x000100b0
        /*0480*/ 	.word	0x00000000
        /*0484*/ 	.word	0x00000000
        /*0488*/ 	.short	0x010a
        /*048a*/ 	.byte	0x3f
	.zero		1


	//   ....[68]....
        /*048c*/ 	.word	0x00010160
        /*0490*/ 	.word	0x00000000
        /*0494*/ 	.word	0x00000000
        /*0498*/ 	.short	0x010a
        /*049a*/ 	.byte	0x3f
	.zero		1


	//   ....[69]....
        /*049c*/ 	.word	0x00010210
        /*04a0*/ 	.word	0x00000000
        /*04a4*/ 	.word	0x00000000
        /*04a8*/ 	.short	0x010a
        /*04aa*/ 	.byte	0x3f
	.zero		1


	//   ....[70]....
        /*04ac*/ 	.word	0x000102c0
        /*04b0*/ 	.word	0x00000004
        /*04b4*/ 	.word	0x00000000
        /*04b8*/ 	.short	0x010a
        /*04ba*/ 	.byte	0x3f
	.zero		1


	//----- nvinfo : EIATTR_NUM_MBARRIERS
	.align		4
.L_26:
        /*04bc*/ 	.byte	0x03, 0x38
        /*04be*/ 	.short	0x002c


	//----- nvinfo : EIATTR_EXIT_INSTR_OFFSETS
	.align		4
        /*04c0*/ 	.byte	0x04, 0x1c
        /*04c2*/ 	.short	(.L_28 - .L_27)


	//   ....[0]....
.L_27:
        /*04c4*/ 	.word	0x00000920


	//   ....[1]....
        /*04c8*/ 	.word	0x00001640


	//   ....[2]....
        /*04cc*/ 	.word	0x000092f0


	//   ....[3]....
        /*04d0*/ 	.word	0x000093c0


	//   ....[4]....
        /*04d4*/ 	.word	0x0000e990


	//   ....[5]....
        /*04d8*/ 	.word	0x0000ea40


	//   ....[6]....
        /*04dc*/ 	.word	0x0000ea60


	//   ....[7]....
        /*04e0*/ 	.word	0x0000f340


	//   ....[8]....
        /*04e4*/ 	.word	0x000102f0


	//----- nvinfo : EIATTR_MAX_THREADS
	.align		4
.L_28:
        /*04e8*/ 	.byte	0x04, 0x05
        /*04ea*/ 	.short	(.L_30 - .L_29)
.L_29:
        /*04ec*/ 	.word	0x00000100
        /*04f0*/ 	.word	0x00000001
        /*04f4*/ 	.word	0x00000001


	//----- nvinfo : EIATTR_CRS_STACK_SIZE
	.align		4
.L_30:
        /*04f8*/ 	.byte	0x04, 0x1e
        /*04fa*/ 	.short	(.L_32 - .L_31)
.L_31:
        /*04fc*/ 	.word	0x00000000


	//----- nvinfo : EIATTR_CBANK_PARAM_SIZE
	.align		4
.L_32:
        /*0500*/ 	.byte	0x03, 0x19
        /*0502*/ 	.short	0x0470


	//----- nvinfo : EIATTR_PARAM_CBANK
	.align		4
        /*0504*/ 	.byte	0x04, 0x0a
        /*0506*/ 	.short	(.L_34 - .L_33)
	.align		4
.L_33:
        /*0508*/ 	.word	index@(.nv.constant0._ZN7cutlass13device_kernelINS_4conv6kernel13ConvUniversalINS1_16ConvProblemShapeILNS1_8OperatorE0ELi3EEENS1_10collective14CollectiveConvINS1_46MainloopSm90TmaGmmaWarpSpecializedImplicitGemmILS5_0ELi22ELi3EN4cute5tupleIJNSA_1CILi1EEESD_SD_EEENS1_36KernelImplicitTmaWarpSpecializedSm90ELi1EEENSB_IJNSC_ILi256EEENSC_ILi64EEENSB_IJNSC_ILi32EEEEEEEEENS_12float_e4m3_tESM_NSA_8TiledMMAINSA_8MMA_AtomIJNSA_4SM904GMMA30MMA_64x64x32_F32E4M3E4M3_SS_TNILNSQ_7ScaleInE1ELSS_1EEEEEENSA_6LayoutISE_NSB_IJNSC_ILi0EEESW_SW_EEEEENSB_IJNSA_10UnderscoreESZ_SZ_EEEEENS7_6detail26Sm90ImplicitGemmTileTraitsINSA_20SM90_TMA_LOAD_IM2COLENSA_14ComposedLayoutINSA_7SwizzleILi1ELi4ELi3EEENSA_18smem_ptr_flag_bitsILi8EEENSV_INSB_IJNSB_IJNSC_ILi8EEESJ_EEENSB_IJSJ_SD_EEENSB_IJSD_NSC_ILi22EEEEEEEEENSB_IJNSB_IJSJ_SH_EEENSB_IJSD_SW_EEENSB_IJSW_NSC_ILi8192EEEEEEEEEEEEEvEENS13_INSA_13SM90_TMA_LOADENS15_IS17_S19_NSV_INSB_IJNSB_IJS1A_S1A_EEES1C_S1E_EEENSB_IJS1G_S1H_NSB_IJSW_NSC_ILi2048EEEEEEEEEEEEEvEEEENS_8epilogue10collective6detail29Sm90TmaWarpSpecializedAdapterINS1Z_15DefaultEpilogueISM_NSB_IJNSB_IJllllEEESD_SW_EEES24_NS1Y_6thread17LinearCombinationISM_Li1EffLNS25_9ScaleType4KindE0ELNS_15FloatRoundStyleE2ESM_EENS_4gemm15EpilogueDefaultEEEEEvvEEEEvNT_6ParamsE)
        /*050c*/ 	.short	0x0210
        /*050e*/ 	.short	0x0470


	//----- nvinfo : EIATTR_SW_WAR
	.align		4
.L_34:
        /*0510*/ 	.byte	0x04, 0x36
        /*0512*/ 	.short	(.L_36 - .L_35)
.L_35:
        /*0514*/ 	.word	0x00000008
.L_36:


//--------------------- .nv.callgraph             --------------------------
	.section	.nv.callgraph,"",@"SHT_CUDA_CALLGRAPH"
	.align	4
	.sectionentsize	8
	.align		4
        /*0000*/ 	.word	0x00000000
	.align		4
        /*0004*/ 	.word	0xffffffff
	.align		4
        /*0008*/ 	.word	0x00000000
	.align		4
        /*000c*/ 	.word	0xfffffffe
	.align		4
        /*0010*/ 	.word	0x00000000
	.align		4
        /*0014*/ 	.word	0xfffffffd
	.align		4
        /*0018*/ 	.word	0x00000000
	.align		4
        /*001c*/ 	.word	0xfffffffc


//--------------------- .nv.constant4             --------------------------
	.section	.nv.constant4,"a",@progbits
	.align	8
	.align		8
.nv.constant4:
        /*0000*/ 	.dword	_ZN39_INTERNAL_494993d1_4_k_cu_ce0116ad_27864cuda3std3__45__cpo5beginE
	.align		8
        /*0008*/ 	.dword	_ZN39_INTERNAL_494993d1_4_k_cu_ce0116ad_27864cuda3std3__45__cpo3endE
	.align		8
        /*0010*/ 	.dword	_ZN39_INTERNAL_494993d1_4_k_cu_ce0116ad_27864cuda3std3__45__cpo6cbeginE
	.align		8
        /*0018*/ 	.dword	_ZN39_INTERNAL_494993d1_4_k_cu_ce0116ad_27864cuda3std3__45__cpo4cendE
	.align		8
        /*0020*/ 	.dword	_ZN39_INTERNAL_494993d1_4_k_cu_ce0116ad_27864cuda3std3__441_GLOBAL__N__494993d1_4_k_cu_ce0116ad_27866ignoreE
	.align		8
        /*0028*/ 	.dword	_ZN39_INTERNAL_494993d1_4_k_cu_ce0116ad_27864cuda3std3__419piecewise_constructE
	.align		8
        /*0030*/ 	.dword	_ZN39_INTERNAL_494993d1_4_k_cu_ce0116ad_27864cuda3std3__48in_placeE
	.align		8
        /*0038*/ 	.dword	_ZN39_INTERNAL_494993d1_4_k_cu_ce0116ad_27864cuda3std6ranges3__45__cpo4swapE
	.align		8
        /*0040*/ 	.dword	_ZN39_INTERNAL_494993d1_4_k_cu_ce0116ad_27864cuda3std6ranges3__45__cpo9iter_moveE
	.align		8
        /*0048*/ 	.dword	_ZN39_INTERNAL_494993d1_4_k_cu_ce0116ad_27864cute7productE
	.align		8
        /*0050*/ 	.dword	_ZN39_INTERNAL_494993d1_4_k_cu_ce0116ad_27864cute1_E


//--------------------- .text._ZN7cutlass13device_kernelINS_4conv6kernel13ConvUniversalINS1_16ConvProblemShapeILNS1_8OperatorE0ELi3EEENS1_10collective14CollectiveConvINS1_46MainloopSm90TmaGmmaWarpSpecializedImplicitGemmILS5_0ELi22ELi3EN4cute5tupleIJNSA_1CILi1EEESD_SD_EEENS1_36KernelImplicitTmaWarpSpecializedSm90ELi1EEENSB_IJNSC_ILi256EEENSC_ILi64EEENSB_IJNSC_ILi32EEEEEEEEENS_12float_e4m3_tESM_NSA_8TiledMMAINSA_8MMA_AtomIJNSA_4SM904GMMA30MMA_64x64x32_F32E4M3E4M3_SS_TNILNSQ_7ScaleInE1ELSS_1EEEEEENSA_6LayoutISE_NSB_IJNSC_ILi0EEESW_SW_EEEEENSB_IJNSA_10UnderscoreESZ_SZ_EEEEENS7_6detail26Sm90ImplicitGemmTileTraitsINSA_20SM90_TMA_LOAD_IM2COLENSA_14ComposedLayoutINSA_7SwizzleILi1ELi4ELi3EEENSA_18smem_ptr_flag_bitsILi8EEENSV_INSB_IJNSB_IJNSC_ILi8EEESJ_EEENSB_IJSJ_SD_EEENSB_IJSD_NSC_ILi22EEEEEEEEENSB_IJNSB_IJSJ_SH_EEENSB_IJSD_SW_EEENSB_IJSW_NSC_ILi8192EEEEEEEEEEEEEvEENS13_INSA_13SM90_TMA_LOADENS15_IS17_S19_NSV_INSB_IJNSB_IJS1A_S1A_EEES1C_S1E_EEENSB_IJS1G_S1H_NSB_IJSW_NSC_ILi2048EEEEEEEEEEEEEvEEEENS_8epilogue10collective6detail29Sm90TmaWarpSpecializedAdapterINS1Z_15DefaultEpilogueISM_NSB_IJNSB_IJllllEEESD_SW_EEES24_NS1Y_6thread17LinearCombinationISM_Li1EffLNS25_9ScaleType4KindE0ELNS_15FloatRoundStyleE2ESM_EENS_4gemm15EpilogueDefaultEEEEEvvEEEEvNT_6ParamsE --------------------------
	.section	.text._ZN7cutlass13device_kernelINS_4conv6kernel13ConvUniversalINS1_16ConvProblemShapeILNS1_8OperatorE0ELi3EEENS1_10collective14CollectiveConvINS1_46MainloopSm90TmaGmmaWarpSpecializedImplicitGemmILS5_0ELi22ELi3EN4cute5tupleIJNSA_1CILi1EEESD_SD_EEENS1_36KernelImplicitTmaWarpSpecializedSm90ELi1EEENSB_IJNSC_ILi256EEENSC_ILi64EEENSB_IJNSC_ILi32EEEEEEEEENS_12float_e4m3_tESM_NSA_8TiledMMAINSA_8MMA_AtomIJNSA_4SM904GMMA30MMA_64x64x32_F32E4M3E4M3_SS_TNILNSQ_7ScaleInE1ELSS_1EEEEEENSA_6LayoutISE_NSB_IJNSC_ILi0EEESW_SW_EEEEENSB_IJNSA_10UnderscoreESZ_SZ_EEEEENS7_6detail26Sm90ImplicitGemmTileTraitsINSA_20SM90_TMA_LOAD_IM2COLENSA_14ComposedLayoutINSA_7SwizzleILi1ELi4ELi3EEENSA_18smem_ptr_flag_bitsILi8EEENSV_INSB_IJNSB_IJNSC_ILi8EEESJ_EEENSB_IJSJ_SD_EEENSB_IJSD_NSC_ILi22EEEEEEEEENSB_IJNSB_IJSJ_SH_EEENSB_IJSD_SW_EEENSB_IJSW_NSC_ILi8192EEEEEEEEEEEEEvEENS13_INSA_13SM90_TMA_LOADENS15_IS17_S19_NSV_INSB_IJNSB_IJS1A_S1A_EEES1C_S1E_EEENSB_IJS1G_S1H_NSB_IJSW_NSC_ILi2048EEEEEEEEEEEEEvEEEENS_8epilogue10collective6detail29Sm90TmaWarpSpecializedAdapterINS1Z_15DefaultEpilogueISM_NSB_IJNSB_IJllllEEESD_SW_EEES24_NS1Y_6thread17LinearCombinationISM_Li1EffLNS25_9ScaleType4KindE0ELNS_15FloatRoundStyleE2ESM_EENS_4gemm15EpilogueDefaultEEEEEvvEEEEvNT_6ParamsE,"ax",@progbits
	.align	128
.text._ZN7cutlass13device_kernelINS_4conv6kernel13ConvUniversalINS1_16ConvProblemShapeILNS1_8OperatorE0ELi3EEENS1_10collective14CollectiveConvINS1_46MainloopSm90TmaGmmaWarpSpecializedImplicitGemmILS5_0ELi22ELi3EN4cute5tupleIJNSA_1CILi1EEESD_SD_EEENS1_36KernelImplicitTmaWarpSpecializedSm90ELi1EEENSB_IJNSC_ILi256EEENSC_ILi64EEENSB_IJNSC_ILi32EEEEEEEEENS_12float_e4m3_tESM_NSA_8TiledMMAINSA_8MMA_AtomIJNSA_4SM904GMMA30MMA_64x64x32_F32E4M3E4M3_SS_TNILNSQ_7ScaleInE1ELSS_1EEEEEENSA_6LayoutISE_NSB_IJNSC_ILi0EEESW_SW_EEEEENSB_IJNSA_10UnderscoreESZ_SZ_EEEEENS7_6detail26Sm90ImplicitGemmTileTraitsINSA_20SM90_TMA_LOAD_IM2COLENSA_14ComposedLayoutINSA_7SwizzleILi1ELi4ELi3EEENSA_18smem_ptr_flag_bitsILi8EEENSV_INSB_IJNSB_IJNSC_ILi8EEESJ_EEENSB_IJSJ_SD_EEENSB_IJSD_NSC_ILi22EEEEEEEEENSB_IJNSB_IJSJ_SH_EEENSB_IJSD_SW_EEENSB_IJSW_NSC_ILi8192EEEEEEEEEEEEEvEENS13_INSA_13SM90_TMA_LOADENS15_IS17_S19_NSV_INSB_IJNSB_IJS1A_S1A_EEES1C_S1E_EEENSB_IJS1G_S1H_NSB_IJSW_NSC_ILi2048EEEEEEEEEEEEEvEEEENS_8epilogue10collective6detail29Sm90TmaWarpSpecializedAdapterINS1Z_15DefaultEpilogueISM_NSB_IJNSB_IJllllEEESD_SW_EEES24_NS1Y_6thread17LinearCombinationISM_Li1EffLNS25_9ScaleType4KindE0ELNS_15FloatRoundStyleE2ESM_EENS_4gemm15EpilogueDefaultEEEEEvvEEEEvNT_6ParamsE:
        .type           _ZN7cutlass13device_kernelINS_4conv6kernel13ConvUniversalINS1_16ConvProblemShapeILNS1_8OperatorE0ELi3EEENS1_10collective14CollectiveConvINS1_46MainloopSm90TmaGmmaWarpSpecializedImplicitGemmILS5_0ELi22ELi3EN4cute5tupleIJNSA_1CILi1EEESD_SD_EEENS1_36KernelImplicitTmaWarpSpecializedSm90ELi1EEENSB_IJNSC_ILi256EEENSC_ILi64EEENSB_IJNSC_ILi32EEEEEEEEENS_12float_e4m3_tESM_NSA_8TiledMMAINSA_8MMA_AtomIJNSA_4SM904GMMA30MMA_64x64x32_F32E4M3E4M3_SS_TNILNSQ_7ScaleInE1ELSS_1EEEEEENSA_6LayoutISE_NSB_IJNSC_ILi0EEESW_SW_EEEEENSB_IJNSA_10UnderscoreESZ_SZ_EEEEENS7_6detail26Sm90ImplicitGemmTileTraitsINSA_20SM90_TMA_LOAD_IM2COLENSA_14ComposedLayoutINSA_7SwizzleILi1ELi4ELi3EEENSA_18smem_ptr_flag_bitsILi8EEENSV_INSB_IJNSB_IJNSC_ILi8EEESJ_EEENSB_IJSJ_SD_EEENSB_IJSD_NSC_ILi22EEEEEEEEENSB_IJNSB_IJSJ_SH_EEENSB_IJSD_SW_EEENSB_IJSW_NSC_ILi8192EEEEEEEEEEEEEvEENS13_INSA_13SM90_TMA_LOADENS15_IS17_S19_NSV_INSB_IJNSB_IJS1A_S1A_EEES1C_S1E_EEENSB_IJS1G_S1H_NSB_IJSW_NSC_ILi2048EEEEEEEEEEEEEvEEEENS_8epilogue10collective6detail29Sm90TmaWarpSpecializedAdapterINS1Z_15DefaultEpilogueISM_NSB_IJNSB_IJllllEEESD_SW_EEES24_NS1Y_6thread17LinearCombinationISM_Li1EffLNS25_9ScaleType4KindE0ELNS_15FloatRoundStyleE2ESM_EENS_4gemm15EpilogueDefaultEEEEEvvEEEEvNT_6ParamsE,@function
        .size           _ZN7cutlass13device_kernelINS_4conv6kernel13ConvUniversalINS1_16ConvProblemShapeILNS1_8OperatorE0ELi3EEENS1_10collective14CollectiveConvINS1_46MainloopSm90TmaGmmaWarpSpecializedImplicitGemmILS5_0ELi22ELi3EN4cute5tupleIJNSA_1CILi1EEESD_SD_EEENS1_36KernelImplicitTmaWarpSpecializedSm90ELi1EEENSB_IJNSC_ILi256EEENSC_ILi64EEENSB_IJNSC_ILi32EEEEEEEEENS_12float_e4m3_tESM_NSA_8TiledMMAINSA_8MMA_AtomIJNSA_4SM904GMMA30MMA_64x64x32_F32E4M3E4M3_SS_TNILNSQ_7ScaleInE1ELSS_1EEEEEENSA_6LayoutISE_NSB_IJNSC_ILi0EEESW_SW_EEEEENSB_IJNSA_10UnderscoreESZ_SZ_EEEEENS7_6detail26Sm90ImplicitGemmTileTraitsINSA_20SM90_TMA_LOAD_IM2COLENSA_14ComposedLayoutINSA_7SwizzleILi1ELi4ELi3EEENSA_18smem_ptr_flag_bitsILi8EEENSV_INSB_IJNSB_IJNSC_ILi8EEESJ_EEENSB_IJSJ_SD_EEENSB_IJSD_NSC_ILi22EEEEEEEEENSB_IJNSB_IJSJ_SH_EEENSB_IJSD_SW_EEENSB_IJSW_NSC_ILi8192EEEEEEEEEEEEEvEENS13_INSA_13SM90_TMA_LOADENS15_IS17_S19_NSV_INSB_IJNSB_IJS1A_S1A_EEES1C_S1E_EEENSB_IJS1G_S1H_NSB_IJSW_NSC_ILi2048EEEEEEEEEEEEEvEEEENS_8epilogue10collective6detail29Sm90TmaWarpSpecializedAdapterINS1Z_15DefaultEpilogueISM_NSB_IJNSB_IJllllEEESD_SW_EEES24_NS1Y_6thread17LinearCombinationISM_Li1EffLNS25_9ScaleType4KindE0ELNS_15FloatRoundStyleE2ESM_EENS_4gemm15EpilogueDefaultEEEEEvvEEEEvNT_6ParamsE,(.L_x_116 - _ZN7cutlass13device_kernelINS_4conv6kernel13ConvUniversalINS1_16ConvProblemShapeILNS1_8OperatorE0ELi3EEENS1_10collective14CollectiveConvINS1_46MainloopSm90TmaGmmaWarpSpecializedImplicitGemmILS5_0ELi22ELi3EN4cute5tupleIJNSA_1CILi1EEESD_SD_EEENS1_36KernelImplicitTmaWarpSpecializedSm90ELi1EEENSB_IJNSC_ILi256EEENSC_ILi64EEENSB_IJNSC_ILi32EEEEEEEEENS_12float_e4m3_tESM_NSA_8TiledMMAINSA_8MMA_AtomIJNSA_4SM904GMMA30MMA_64x64x32_F32E4M3E4M3_SS_TNILNSQ_7ScaleInE1ELSS_1EEEEEENSA_6LayoutISE_NSB_IJNSC_ILi0EEESW_SW_EEEEENSB_IJNSA_10UnderscoreESZ_SZ_EEEEENS7_6detail26Sm90ImplicitGemmTileTraitsINSA_20SM90_TMA_LOAD_IM2COLENSA_14ComposedLayoutINSA_7SwizzleILi1ELi4ELi3EEENSA_18smem_ptr_flag_bitsILi8EEENSV_INSB_IJNSB_IJNSC_ILi8EEESJ_EEENSB_IJSJ_SD_EEENSB_IJSD_NSC_ILi22EEEEEEEEENSB_IJNSB_IJSJ_SH_EEENSB_IJSD_SW_EEENSB_IJSW_NSC_ILi8192EEEEEEEEEEEEEvEENS13_INSA_13SM90_TMA_LOADENS15_IS17_S19_NSV_INSB_IJNSB_IJS1A_S1A_EEES1C_S1E_EEENSB_IJS1G_S1H_NSB_IJSW_NSC_ILi2048EEEEEEEEEEEEEvEEEENS_8epilogue10collective6detail29Sm90TmaWarpSpecializedAdapterINS1Z_15DefaultEpilogueISM_NSB_IJNSB_IJllllEEESD_SW_EEES24_NS1Y_6thread17LinearCombinationISM_Li1EffLNS25_9ScaleType4KindE0ELNS_15FloatRoundStyleE2ESM_EENS_4gemm15EpilogueDefaultEEEEEvvEEEEvNT_6ParamsE)
        .other          _ZN7cutlass13device_kernelINS_4conv6kernel13ConvUniversalINS1_16ConvProblemShapeILNS1_8OperatorE0ELi3EEENS1_10collective14CollectiveConvINS1_46MainloopSm90TmaGmmaWarpSpecializedImplicitGemmILS5_0ELi22ELi3EN4cute5tupleIJNSA_1CILi1EEESD_SD_EEENS1_36KernelImplicitTmaWarpSpecializedSm90ELi1EEENSB_IJNSC_ILi256EEENSC_ILi64EEENSB_IJNSC_ILi32EEEEEEEEENS_12float_e4m3_tESM_NSA_8TiledMMAINSA_8MMA_AtomIJNSA_4SM904GMMA30MMA_64x64x32_F32E4M3E4M3_SS_TNILNSQ_7ScaleInE1ELSS_1EEEEEENSA_6LayoutISE_NSB_IJNSC_ILi0EEESW_SW_EEEEENSB_IJNSA_10UnderscoreESZ_SZ_EEEEENS7_6detail26Sm90ImplicitGemmTileTraitsINSA_20SM90_TMA_LOAD_IM2COLENSA_14ComposedLayoutINSA_7SwizzleILi1ELi4ELi3EEENSA_18smem_ptr_flag_bitsILi8EEENSV_INSB_IJNSB_IJNSC_ILi8EEESJ_EEENSB_IJSJ_SD_EEENSB_IJSD_NSC_ILi22EEEEEEEEENSB_IJNSB_IJSJ_SH_EEENSB_IJSD_SW_EEENSB_IJSW_NSC_ILi8192EEEEEEEEEEEEEvEENS13_INSA_13SM90_TMA_LOADENS15_IS17_S19_NSV_INSB_IJNSB_IJS1A_S1A_EEES1C_S1E_EEENSB_IJS1G_S1H_NSB_IJSW_NSC_ILi2048EEEEEEEEEEEEEvEEEENS_8epilogue10collective6detail29Sm90TmaWarpSpecializedAdapterINS1Z_15DefaultEpilogueISM_NSB_IJNSB_IJllllEEESD_SW_EEES24_NS1Y_6thread17LinearCombinationISM_Li1EffLNS25_9ScaleType4KindE0ELNS_15FloatRoundStyleE2ESM_EENS_4gemm15EpilogueDefaultEEEEEvvEEEEvNT_6ParamsE,@"STO_CUDA_ENTRY STV_DEFAULT"
_ZN7cutlass13device_kernelINS_4conv6kernel13ConvUniversalINS1_16ConvProblemShapeILNS1_8OperatorE0ELi3EEENS1_10collective14CollectiveConvINS1_46MainloopSm90TmaGmmaWarpSpecializedImplicitGemmILS5_0ELi22ELi3EN4cute5tupleIJNSA_1CILi1EEESD_SD_EEENS1_36KernelImplicitTmaWarpSpecializedSm90ELi1EEENSB_IJNSC_ILi256EEENSC_ILi64EEENSB_IJNSC_ILi32EEEEEEEEENS_12float_e4m3_tESM_NSA_8TiledMMAINSA_8MMA_AtomIJNSA_4SM904GMMA30MMA_64x64x32_F32E4M3E4M3_SS_TNILNSQ_7ScaleInE1ELSS_1EEEEEENSA_6LayoutISE_NSB_IJNSC_ILi0EEESW_SW_EEEEENSB_IJNSA_10UnderscoreESZ_SZ_EEEEENS7_6detail26Sm90ImplicitGemmTileTraitsINSA_20SM90_TMA_LOAD_IM2COLENSA_14ComposedLayoutINSA_7SwizzleILi1ELi4ELi3EEENSA_18smem_ptr_flag_bitsILi8EEENSV_INSB_IJNSB_IJNSC_ILi8EEESJ_EEENSB_IJSJ_SD_EEENSB_IJSD_NSC_ILi22EEEEEEEEENSB_IJNSB_IJSJ_SH_EEENSB_IJSD_SW_EEENSB_IJSW_NSC_ILi8192EEEEEEEEEEEEEvEENS13_INSA_13SM90_TMA_LOADENS15_IS17_S19_NSV_INSB_IJNSB_IJS1A_S1A_EEES1C_S1E_EEENSB_IJS1G_S1H_NSB_IJSW_NSC_ILi2048EEEEEEEEEEEEEvEEEENS_8epilogue10collective6detail29Sm90TmaWarpSpecializedAdapterINS1Z_15DefaultEpilogueISM_NSB_IJNSB_IJllllEEESD_SW_EEES24_NS1Y_6thread17LinearCombinationISM_Li1EffLNS25_9ScaleType4KindE0ELNS_15FloatRoundStyleE2ESM_EENS_4gemm15EpilogueDefaultEEEEEvvEEEEvNT_6ParamsE:
[----:B------:R-:W-:Y:S01]  /*0000*/  LDC R1, c[0x0][0x28] ;  /* 0x00000a00ff017b82 */ /* 0x000fe20000000800 */
[----:B------:R-:W0:Y:S01]  /*0010*/  S2R R9, SR_TID.X ;  /* 0x0000000000097919 */ /* 0x000e220000002100 */
[----:B------:R-:W-:Y:S01]  /*0020*/  ELECT P0, URZ, PT ;  /* 0x00000000003f782f */ /* 0x000fe20003800000 */
[----:B------:R-:W-:Y:S01]  /*0030*/  BSSY B0, `(.L_x_0) ;  /* 0x000000f000007945 */ /* 0x000fe20003800000 */
[--C-:B0-----:R-:W-:Y:S02]  /*0040*/  SHF.R.U32.HI R0, RZ, 0x5, R9.reuse ;  /* 0x00000005ff007819 */ /* 0x101fe40000011609 */
[----:B------:R-:W-:-:S03]  /*0050*/  SHF.R.U32.HI R3, RZ, 0x7, R9 ;  /* 0x00000007ff037819 */ /* 0x000fc60000011609 */
[----:B------:R-:W0:Y:S04]  /*0060*/  SHFL.IDX PT, R2, R0, RZ, 0x1f ;  /* 0x00001fff00027589 */ /* 0x000e2800000e0000 */
[----:B------:R1:W2:Y:S01]  /*0070*/  SHFL.IDX PT, R7, R3, RZ, 0x1f ;  /* 0x00001fff03077589 */ /* 0x0002a200000e0000 */
[----:B0-----:R-:W-:-:S13]  /*0080*/  ISETP.NE.OR P0, PT, R2, RZ, !P0 ;  /* 0x000000ff0200720c */ /* 0x001fda0004705670 */
[----:B-12---:R-:W-:Y:S05]  /*0090*/  @P0 BRA `(.L_x_1) ;  /* 0x0000000000200947 */ /* 0x006fea0003800000 */
[----:B------:R-:W-:Y:S02]  /*00a0*/  ULDC.64 UR4, c[0x0][0x198] ;  /* 0x0000660000047ab9 */ /* 0x000fe40000000a00 */
[----:B------:R-:W-:Y:S02]  /*00b0*/  UIADD3 UR6, UP0, UR4, 0xf0, URZ ;  /* 0x000000f004067890 */ /* 0x000fe4000ff1e03f */
[----:B------:R-:W-:Y:S02]  /*00c0*/  UIADD3 UR4, UP1, UR4, 0x270, URZ ;  /* 0x0000027004047890 */ /* 0x000fe4000ff3e03f */
[----:B------:R-:W-:Y:S02]  /*00d0*/  UIADD3.X UR7, URZ, UR5, URZ, UP0, !UPT ;  /* 0x000000053f077290 */ /* 0x000fe400087fe43f */
[----:B------:R-:W-:-:S07]  /*00e0*/  UIADD3.X UR5, URZ, UR5, URZ, UP1, !UPT ;  /* 0x000000053f057290 */ /* 0x000fce0008ffe43f */
[----:B------:R0:W-:Y:S02]  /*00f0*/  UTMACCTL.PF [UR6] ;  /* 0x00000000060079b9 */ /* 0x0001e40008040000 */
[----:B------:R0:W-:Y:S02]  /*0100*/  UTMACCTL.PF [UR4] ;  /* 0x00000000040079b9 */ /* 0x0001e40008040000 */
[----:B0-----:R-:W-:Y:S01]  /*0110*/  NOP ;  /* 0x0000000000007918 */ /* 0x001fe20000000000 */
.L_x_1:
[----:B------:R-:W-:Y:S05]  /*0120*/  BSYNC B0 ;  /* 0x0000000000007941 */ /* 0x000fea0003800000 */
.L_x_0:
[----:B------:R-:W0:Y:S01]  /*0130*/  SHFL.IDX PT, R0, R0, RZ, 0x1f ;  /* 0x00001fff00007589 */ /* 0x000e2200000e0000 */
[----:B------:R-:W-:-:S04]  /*0140*/  SHF.R.S32.HI R3, RZ, 0x1f, R2 ;  /* 0x0000001fff037819 */ /* 0x000fc80000011402 */
[----:B------:R-:W-:Y:S02]  /*0150*/  LEA.HI R3, R3, R2, RZ, 0x2 ;  /* 0x0000000203037211 */ /* 0x000fe400078f10ff */
[----:B0-----:R-:W-:-:S13]  /*0160*/  ISETP.NE.AND P0, PT, R0, RZ, PT ;  /* 0x000000ff0000720c */ /* 0x001fda0003f05270 */
[----:B------:R-:W-:Y:S05]  /*0170*/  @P0 BRA `(.L_x_2) ;  /* 0x0000000000f40947 */ /* 0x000fea0003800000 */
[----:B------:R-:W-:Y:S01]  /*0180*/  ELECT P0, URZ, PT ;  /* 0x00000000003f782f */ /* 0x000fe20003800000 */
[----:B------:R-:W-:-:S12]  /*0190*/  BSSY B0, `(.L_x_2) ;  /* 0x000003b000007945 */ /* 0x000fd80003800000 */
[----:B------:R-:W-:Y:S05]  /*01a0*/  @!P0 BRA `(.L_x_3) ;  /* 0x0000000000e48947 */ /* 0x000fea0003800000 */
[----:B------:R-:W0:Y:S01]  /*01b0*/  S2UR UR8, SR_CgaCtaId ;  /* 0x00000000000879c3 */ /* 0x000e220000008800 */
[----:B------:R-:W-:Y:S01]  /*01c0*/  UMOV UR4, 0x400 ;  /* 0x0000040000047882 */ /* 0x000fe20000000000 */
[----:B------:R-:W-:Y:S01]  /*01d0*/  UMOV UR5, 0x1 ;  /* 0x0000000100057882 */ /* 0x000fe20000000000 */
[----:B------:R-:W-:Y:S02]  /*01e0*/  UMOV UR6, 0x80 ;  /* 0x0000008000067882 */ /* 0x000fe40000000000 */
[----:B------:R-:W-:-:S04]  /*01f0*/  UIADD3 UR6, -UR6, 0x100000, URZ ;  /* 0x0010000006067890 */ /* 0x000fc8000fffe13f */
[----:B------:R-:W-:Y:S02]  /*0200*/  USHF.L.U32 UR7, UR6, 0xb, URZ ;  /* 0x0000000b06077899 */ /* 0x000fe4000800063f */
[----:B------:R-:W-:Y:S02]  /*0210*/  USHF.L.U32 UR6, UR6, 0x1, URZ ;  /* 0x0000000106067899 */ /* 0x000fe4000800063f */
[----:B0-----:R-:W-:Y:S02]  /*0220*/  ULEA UR8, UR8, UR4, 0x18 ;  /* 0x0000000408087291 */ /* 0x001fe4000f8ec03f */
[----:B------:R-:W-:-:S04]  /*0230*/  UIADD3 UR4, -UR5, 0x100000, URZ ;  /* 0x0010000005047890 */ /* 0x000fc8000fffe13f */
[----:B------:R-:W-:Y:S02]  /*0240*/  USHF.L.U32 UR5, UR4, 0xb, URZ ;  /* 0x0000000b04057899 */ /* 0x000fe4000800063f */
[----:B------:R-:W-:Y:S01]  /*0250*/  USHF.L.U32 UR4, UR4, 0x1, URZ ;  /* 0x0000000104047899 */ /* 0x000fe2000800063f */
[----:B------:R-:W0:Y:S11]  /*0260*/  FENCE.VIEW.ASYNC.S ;  /* 0x00000000000073c6 */ /* 0x000e360000000000 */
[----:B0-----:R0:W1:Y:S01]  /*0270*/  SYNCS.EXCH.64 URZ, [UR8+0x37000], UR4 ;  /* 0x03700004083f75b2 */ /* 0x0010620008000100 */
[----:B------:R0:W2:Y:S01]  /*0280*/  SYNCS.EXCH.64 URZ, [UR8+0x370b0], UR6 ;  /* 0x0370b006083f75b2 */ /* 0x0000a20008000100 */
[----:B------:R0:W3:Y:S01]  /*0290*/  SYNCS.EXCH.64 URZ, [UR8+0x37008], UR4 ;  /* 0x03700804083f75b2 */ /* 0x0000e20008000100 */
[----:B------:R0:W4:Y:S01]  /*02a0*/  SYNCS.EXCH.64 URZ, [UR8+0x370b8], UR6 ;  /* 0x0370b806083f75b2 */ /* 0x0001220008000100 */
[----:B------:R0:W0:Y:S01]  /*02b0*/  SYNCS.EXCH.64 URZ, [UR8+0x37010], UR4 ;  /* 0x03701004083f75b2 */ /* 0x0000220008000100 */
        /* <DEDUP_REMOVED lines=39> */
[----:B-1234-:R-:W-:Y:S01]  /*0530*/  NOP ;  /* 0x0000000000007918 */ /* 0x01efe20000000000 */
.L_x_3:
[----:B0-----:R-:W-:Y:S05]  /*0540*/  BSYNC B0 ;  /* 0x0000000000007941 */ /* 0x001fea0003800000 */
.L_x_2:
[----:B------:R-:W-:Y:S01]  /*0550*/  ULDC.64 UR4, c[0x0][0x618] ;  /* 0x0001860000047ab9 */ /* 0x000fe20000000a00 */
[----:B------:R-:W-:Y:S01]  /*0560*/  LOP3.LUT R3, R3, 0xfffffffc, RZ, 0xc0, !PT ;  /* 0xfffffffc03037812 */ /* 0x000fe200078ec0ff */
[----:B------:R-:W-:Y:S01]  /*0570*/  NOP ;  /* 0x0000000000007918 */ /* 0x000fe20000000000 */
[----:B------:R-:W-:Y:S01]  /*0580*/  ISETP.NE.U32.AND P0, PT, RZ, UR4, PT ;  /* 0x00000004ff007c0c */ /* 0x000fe2000bf05070 */
[----:B------:R-:W-:Y:S01]  /*0590*/  NOP ;  /* 0x0000000000007918 */ /* 0x000fe20000000000 */
[----:B------:R-:W-:Y:S01]  /*05a0*/  BAR.SYNC.DEFER_BLOCKING 0x0 ;  /* 0x0000000000007b1d */ /* 0x000fe20000010000 */
[----:B------:R-:W-:Y:S01]  /*05b0*/  IMAD.IADD R6, R2, 0x1, -R3 ;  /* 0x0000000102067824 */ /* 0x000fe200078e0a03 */
[----:B------:R-:W-:Y:S02]  /*05c0*/  ISETP.NE.AND.EX P0, PT, RZ, UR5, PT, P0 ;  /* 0x00000005ff007c0c */ /* 0x000fe4000bf05300 */
[C---:B------:R-:W-:Y:S02]  /*05d0*/  ISETP.NE.AND P2, PT, R7.reuse, 0x1, PT ;  /* 0x000000010700780c */ /* 0x040fe40003f45270 */
[----:B------:R-:W-:Y:S01]  /*05e0*/  LOP3.LUT P1, RZ, R7, R6, RZ, 0xfc, !PT ;  /* 0x0000000607ff7212 */ /* 0x000fe2000782fcff */
[----:B------:R-:W-:-:S03]  /*05f0*/  ULDC.64 UR12, c[0x0][0x208] ;  /* 0x00008200000c7ab9 */ /* 0x000fc60000000a00 */
[----:B------:R-:W-:-:S04]  /*0600*/  SEL R0, RZ, 0x1, P1 ;  /* 0x00000001ff007807 */ /* 0x000fc80000800000 */
[----:B------:R-:W-:Y:S01]  /*0610*/  SEL R8, R0, 0x2, P2 ;  /* 0x0000000200087807 */ /* 0x000fe20001000000 */
[----:B------:R-:W-:Y:S06]  /*0620*/  @!P0 BRA `(.L_x_4) ;  /* 0x00000000001c8947 */ /* 0x000fec0003800000 */
[----:B------:R-:W0:Y:S02]  /*0630*/  LDC.64 R2, c[0x0][0x618] ;  /* 0x00018600ff027b82 */ /* 0x000e240000000a00 */
[----:B0-----:R-:W2:Y:S02]  /*0640*/  LDG.E.64 R2, desc[UR12][R2.64] ;  /* 0x0000000c02027981 */ /* 0x001ea4000c1e1b00 */
[----:B--2---:R-:W-:-:S04]  /*0650*/  ISETP.NE.U32.AND P0, PT, R2, RZ, PT ;  /* 0x000000ff0200720c */ /* 0x004fc80003f05070 */
[----:B------:R-:W-:-:S13]  /*0660*/  ISETP.NE.AND.EX P0, PT, R3, RZ, PT, P0 ;  /* 0x000000ff0300720c */ /* 0x000fda0003f05300 */
[----:B------:R-:W-:Y:S05]  /*0670*/  @!P0 BRA `(.L_x_4) ;  /* 0x0000000000088947 */ /* 0x000fea0003800000 */
[----:B------:R2:W5:Y:S01]  /*0680*/  LD.E R2, desc[UR12][R2.64] ;  /* 0x0000000c02027980 */ /* 0x000562000c101900 */
[----:B------:R-:W-:Y:S05]  /*0690*/  BRA `(.L_x_5) ;  /* 0x0000000000207947 */ /* 0x000fea0003800000 */
.L_x_4:
[----:B------:R-:W-:Y:S02]  /*06a0*/  ULDC.64 UR4, c[0x0][0x608] ;  /* 0x0001820000047ab9 */ /* 0x000fe40000000a00 */
[----:B------:R-:W-:-:S04]  /*06b0*/  ISETP.NE.U32.AND P0, PT, RZ, UR4, PT ;  /* 0x00000004ff007c0c */ /* 0x000fc8000bf05070 */
[----:B------:R-:W-:-:S13]  /*06c0*/  ISETP.NE.AND.EX P0, PT, RZ, UR5, PT, P0 ;  /* 0x00000005ff007c0c */ /* 0x000fda000bf05300 */
[----:B------:R-:W-:Y:S05]  /*06d0*/  @!P0 BRA `(.L_x_6) ;  /* 0x00000000000c8947 */ /* 0x000fea0003800000 */
[----:B------:R-:W0:Y:S02]  /*06e0*/  LDC.64 R2, c[0x0][0x608] ;  /* 0x00018200ff027b82 */ /* 0x000e240000000a00 */
[----:B0-----:R0:W5:Y:S01]  /*06f0*/  LDG.E R2, desc[UR12][R2.64] ;  /* 0x0000000c02027981 */ /* 0x001162000c1e1900 */
[----:B------:R-:W-:Y:S05]  /*0700*/  BRA `(.L_x_5) ;  /* 0x0000000000047947 */ /* 0x000fea0003800000 */
.L_x_6:
[----:B------:R-:W1:Y:S02]  /*0710*/  LDC R2, c[0x0][0x600] ;  /* 0x00018000ff027b82 */ /* 0x000e640000000800 */
.L_x_5:
[----:B------:R-:W-:Y:S02]  /*0720*/  ULDC.64 UR4, c[0x0][0x620] ;  /* 0x0001880000047ab9 */ /* 0x000fe40000000a00 */
[----:B------:R-:W-:-:S04]  /*0730*/  ISETP.NE.U32.AND P0, PT, RZ, UR4, PT ;  /* 0x00000004ff007c0c */ /* 0x000fc8000bf05070 */
[----:B------:R-:W-:-:S13]  /*0740*/  ISETP.NE.AND.EX P0, PT, RZ, UR5, PT, P0 ;  /* 0x00000005ff007c0c */ /* 0x000fda000bf05300 */
[----:B------:R-:W-:Y:S05]  /*0750*/  @!P0 BRA `(.L_x_7) ;  /* 0x00000000001c8947 */ /* 0x000fea0003800000 */
[----:B------:R-:W3:Y:S02]  /*0760*/  LDC.64 R4, c[0x0][0x620] ;  /* 0x00018800ff047b82 */ /* 0x000ee40000000a00 */
[----:B---3--:R-:W3:Y:S02]  /*0770*/  LDG.E.64 R4, desc[UR12][R4.64] ;  /* 0x0000000c04047981 */ /* 0x008ee4000c1e1b00 */
[----:B---3--:R-:W-:-:S04]  /*0780*/  ISETP.NE.U32.AND P0, PT, R4, RZ, PT ;  /* 0x000000ff0400720c */ /* 0x008fc80003f05070 */
[----:B------:R-:W-:-:S13]  /*0790*/  ISETP.NE.AND.EX P0, PT, R5, RZ, PT, P0 ;  /* 0x000000ff0500720c */ /* 0x000fda0003f05300 */
[----:B------:R-:W-:Y:S05]  /*07a0*/  @!P0 BRA `(.L_x_7) ;  /* 0x0000000000088947 */ /* 0x000fea0003800000 */
[----:B------:R3:W5:Y:S01]  /*07b0*/  LD.E R0, desc[UR12][R4.64] ;  /* 0x0000000c04007980 */ /* 0x000762000c101900 */
[----:B------:R-:W-:Y:S05]  /*07c0*/  BRA `(.L_x_8) ;  /* 0x0000000000207947 */ /* 0x000fea0003800000 */
.L_x_7:
[----:B------:R-:W-:Y:S02]  /*07d0*/  ULDC.64 UR4, c[0x0][0x610] ;  /* 0x0001840000047ab9 */ /* 0x000fe40000000a00 */
[----:B------:R-:W-:-:S04]  /*07e0*/  ISETP.NE.U32.AND P0, PT, RZ, UR4, PT ;  /* 0x00000004ff007c0c */ /* 0x000fc8000bf05070 */
[----:B------:R-:W-:-:S13]  /*07f0*/  ISETP.NE.AND.EX P0, PT, RZ, UR5, PT, P0 ;  /* 0x00000005ff007c0c */ /* 0x000fda000bf05300 */
[----:B------:R-:W-:Y:S05]  /*0800*/  @!P0 BRA `(.L_x_9) ;  /* 0x00000000000c8947 */ /* 0x000fea0003800000 */
[----:B------:R-:W3:Y:S02]  /*0810*/  LDC.64 R4, c[0x0][0x610] ;  /* 0x00018400ff047b82 */ /* 0x000ee40000000a00 */
[----:B---3--:R4:W5:Y:S01]  /*0820*/  LDG.E R0, desc[UR12][R4.64] ;  /* 0x0000000c04007981 */ /* 0x008962000c1e1900 */
[----:B------:R-:W-:Y:S05]  /*0830*/  BRA `(.L_x_8) ;  /* 0x0000000000047947 */ /* 0x000fea0003800000 */
.L_x_9:
[----:B------:R-:W3:Y:S02]  /*0840*/  LDC R0, c[0x0][0x604] ;  /* 0x00018100ff007b82 */ /* 0x000ee40000000800 */
.L_x_8:
[----:B0-2---:R-:W0:Y:S01]  /*0850*/  LDC R3, c[0x0][0x3e8] ;  /* 0x0000fa00ff037b82 */ /* 0x005e220000000800 */
[----:B------:R-:W-:Y:S01]  /*0860*/  ULDC UR4, c[0x0][0x3dc] ;  /* 0x0000f70000047ab9 */ /* 0x000fe20000000800 */
[----:B------:R-:W-:Y:S01]  /*0870*/  ISETP.NE.AND P0, PT, R7, RZ, PT ;  /* 0x000000ff0700720c */ /* 0x000fe20003f05270 */
[----:B------:R-:W-:Y:S01]  /*0880*/  UIADD3 UR4, UR4, 0x1f, URZ ;  /* 0x0000001f04047890 */ /* 0x000fe2000fffe03f */
[----:B------:R-:W-:-:S03]  /*0890*/  ULDC.64 UR6, c[0x0][0x3e0] ;  /* 0x0000f80000067ab9 */ /* 0x000fc60000000a00 */
[----:B------:R-:W-:Y:S02]  /*08a0*/  USHF.R.S32.HI UR5, URZ, 0x1f, UR4 ;  /* 0x0000001f3f057899 */ /* 0x000fe40008011404 */
[----:B------:R-:W-:Y:S02]  /*08b0*/  UIMAD UR6, UR7, UR6, URZ ;  /* 0x00000006070672a4 */ /* 0x000fe4000f8e023f */
[----:B------:R-:W-:-:S04]  /*08c0*/  ULEA.HI UR5, UR5, UR4, URZ, 0x5 ;  /* 0x0000000405057291 */ /* 0x000fc8000f8f283f */
[----:B------:R-:W-:Y:S01]  /*08d0*/  USHF.R.S32.HI UR15, URZ, 0x5, UR5 ;  /* 0x000000053f0f7899 */ /* 0x000fe20008011405 */
[----:B0-----:R-:W-:-:S05]  /*08e0*/  IMAD R3, R3, UR6, RZ ;  /* 0x0000000603037c24 */ /* 0x001fca000f8e02ff */
[----:B---34-:R-:W-:Y:S01]  /*08f0*/  IMAD R4, R3, UR15, RZ ;  /* 0x0000000f03047c24 */ /* 0x018fe2000f8e02ff */
[----:B------:R-:W-:Y:S06]  /*0900*/  @!P0 BRA `(.L_x_10) ;  /* 0x000000e000508947 */ /* 0x000fec0003800000 */
[----:B------:R-:W-:-:S13]  /*0910*/  ISETP.NE.AND P0, PT, R7, 0x1, PT ;  /* 0x000000010700780c */ /* 0x000fda0003f05270 */
[----:B------:R-:W-:Y:S05]  /*0920*/  @P0 EXIT ;  /* 0x000000000000094d */ /* 0x000fea0003800000 */
[----:B------:R-:W-:Y:S01]  /*0930*/  ISETP.GE.AND P0, PT, R4, 0x1, PT ;  /* 0x000000010400780c */ /* 0x000fe20003f06270 */
[----:B------:R-:W-:Y:S01]  /*0940*/  UMOV UR4, URZ ;  /* 0x0000003f00047c82 */ /* 0x000fe20008000000 */
[----:B------:R-:W-:Y:S02]  /*0950*/  CS2R R54, SRZ ;  /* 0x0000000000367805 */ /* 0x000fe4000001ff00 */
[----:B------:R-:W-:Y:S02]  /*0960*/  CS2R R120, SRZ ;  /* 0x0000000000787805 */ /* 0x000fe4000001ff00 */
[----:B------:R-:W-:Y:S02]  /*0970*/  CS2R R122, SRZ ;  /* 0x00000000007a7805 */ /* 0x000fe4000001ff00 */
[----:B------:R-:W-:Y:S02]  /*0980*/  CS2R R124, SRZ ;  /* 0x00000000007c7805 */ /* 0x000fe4000001ff00 */
[----:B------:R-:W-:-:S02]  /*0990*/  CS2R R126, SRZ ;  /* 0x00000000007e7805 */ /* 0x000fc4000001ff00 */
[----:B------:R-:W-:Y:S02]  /*09a0*/  CS2R R128, SRZ ;  /* 0x0000000000807805 */ /* 0x000fe4000001ff00 */
        /* <DEDUP_REMOVED lines=57> */
[----:B------:R-:W-:Y:S01]  /*0d40*/  CS2R R52, SRZ ;  /* 0x0000000000347805 */ /* 0x000fe2000001ff00 */
[----:B------:R-:W-:Y:S06]  /*0d50*/  @!P0 BRA `(.L_x_11) ;  /* 0x0000000000948947 */ /* 0x000fec0003800000 */
[----:B------:R-:W-:-:S04]  /*0d60*/  LOP3.LUT R3, R8, 0x1, RZ, 0xfc, !PT ;  /* 0x0000000108037812 */ /* 0x000fc800078efcff */
[----:B------:R-:W-:-:S13]  /*0d70*/  ISETP.NE.AND P1, PT, R3, 0x3, PT ;  /* 0x000000030300780c */ /* 0x000fda0003f25270 */
[----:B------:R-:W-:Y:S05]  /*0d80*/  @!P1 BRA `(.L_x_12) ;  /* 0x0000000000049947 */ /* 0x000fea0003800000 */
[----:B------:R-:W-:Y:S01]  /*0d90*/  BPT.TRAP 0x1 ;  /* 0x000000040000795c */ /* 0x000fe20000300000 */
.L_x_12:
[----:B------:R-:W0:Y:S01]  /*0da0*/  S2UR UR5, SR_CgaCtaId ;  /* 0x00000000000579c3 */ /* 0x000e220000008800 */
[----:B------:R-:W-:Y:S01]  /*0db0*/  SHF.L.U32 R3, RZ, 0x1f, RZ ;  /* 0x0000001fff037819 */ /* 0x000fe200000006ff */
[----:B------:R-:W-:Y:S02]  /*0dc0*/  UMOV UR4, 0x400 ;  /* 0x0000040000047882 */ /* 0x000fe40000000000 */
[----:B0-----:R-:W-:-:S12]  /*0dd0*/  ULEA UR4, UR5, UR4, 0x18 ;  /* 0x0000000405047291 */ /* 0x001fd8000f8ec03f */
.L_x_13:
[----:B0-----:R-:W-:-:S04]  /*0de0*/  IMAD.U32 R6, RZ, RZ, UR4 ;  /* 0x00000004ff067e24 */ /* 0x001fc8000f8e00ff */
[----:B------:R0:W2:Y:S03]  /*0df0*/  SYNCS.PHASECHK.TRANS64.TRYWAIT P1, [R6+URZ+0x37000], R3 ;  /* 0x03700003060075a7 */ /* 0x0000a6000802017f */
[----:B--2---:R-:W-:Y:S05]  /*0e00*/  @!P1 NANOSLEEP.SYNCS 0x989680 ;  /* 0x009896800000995d */ /* 0x004fea0003900000 */
[----:B------:R-:W2:Y:S02]  /*0e10*/  @!P1 SYNCS.PHASECHK.TRANS64 P1, [R6+URZ+0x37000], R3 ;  /* 0x03700003060095a7 */ /* 0x000ea4000802007f */
[----:B--2---:R-:W-:Y:S05]  /*0e20*/  @!P1 BRA `(.L_x_13) ;  /* 0xfffffffc00ec9947 */ /* 0x004fea000383ffff */
[----:B------:R-:W-:Y:S01]  /*0e30*/  UIADD3 UR5, UR4, 0x2c000, URZ ;  /* 0x0002c00004057890 */ /* 0x000fe2000fffe03f */
[----:B------:R-:W-:Y:S01]  /*0e40*/  WARPGROUP.ARRIVE ;  /* 0x00000000000079c5 */ /* 0x000fe20000000000 */
[----:B------:R-:W-:Y:S02]  /*0e50*/  USHF.R.U32.HI UR4, URZ, 0x4, UR4 ;  /* 0x000000043f047899 */ /* 0x000fe40008011604 */
[----:B------:R-:W-:Y:S02]  /*0e60*/  USHF.R.U32.HI UR5, URZ, 0x4, UR5 ;  /* 0x000000043f057899 */ /* 0x000fe40008011605 */
[----:B------:R-:W-:Y:S02]  /*0e70*/  ULOP3.LUT UR4, UR4, 0x3fff, URZ, 0xc0, !UPT ;  /* 0x00003fff04047892 */ /* 0x000fe4000f8ec03f */
[----:B------:R-:W-:Y:S02]  /*0e80*/  ULOP3.LUT UR5, UR5, 0x3fff, URZ, 0xc0, !UPT ;  /* 0x00003fff05057892 */ /* 0x000fe4000f8ec03f */
[----:B------:R-:W-:-:S02]  /*0e90*/  ULOP3.LUT UR4, UR4, 0x10000, URZ, 0xfc, !UPT ;  /* 0x0001000004047892 */ /* 0x000fc4000f8efc3f */
[----:B------:R-:W-:Y:S02]  /*0ea0*/  ULOP3.LUT UR6, UR5, 0x10000, URZ, 0xfc, !UPT ;  /* 0x0001000005067892 */ /* 0x000fe4000f8efc3f */
[----:B------:R-:W-:Y:S02]  /*0eb0*/  UIADD3 UR8, UR4, 0x80, URZ ;  /* 0x0000008004087890 */ /* 0x000fe4000fffe03f */
[----:B------:R-:W-:Y:S01]  /*0ec0*/  UIADD3 UR9, UR4, 0x100, URZ ;  /* 0x0000010004097890 */ /* 0x000fe2000fffe03f */
[----:B------:R-:W-:Y:S01]  /*0ed0*/  UMOV UR5, 0xc0000010 ;  /* 0xc000001000057882 */ /* 0x000fe20000000000 */
[----:B------:R-:W-:Y:S01]  /*0ee0*/  UMOV UR7, 0xc0000010 ;  /* 0xc000001000077882 */ /* 0x000fe20000000000 */
[----:B------:R-:W-:Y:S02]  /*0ef0*/  UIADD3 UR10, UR4, 0x180, URZ ;  /* 0x00000180040a7890 */ /* 0x000fe4000fffe03f */
[----:B------:R-:W-:Y:S01]  /*0f00*/  QGMMA.64x64x32.F32.E4M3.E4M3 R120, gdesc[UR4], RZ, !UPT ;  /* 0x00e00000047879f3 */ /* 0x000fe2000c7008ff */
[----:B------:R-:W-:Y:S01]  /*0f10*/  UMOV UR5, 0xc0000010 ;  /* 0xc000001000057882 */ /* 0x000fe20000000000 */
[----:B------:R-:W-:-:S02]  /*0f20*/  UMOV UR4, UR8 ;  /* 0x0000000800047c82 */ /* 0x000fc40008000000 */
[----:B------:R-:W-:Y:S01]  /*0f30*/  QGMMA.64x64x32.F32.E4M3.E4M3 R88, gdesc[UR4], RZ, !UPT ;  /* 0x00e00000045879f3 */ /* 0x000fe2000c7008ff */
[----:B------:R-:W-:Y:S01]  /*0f40*/  UMOV UR4, UR9 ;  /* 0x0000000900047c82 */ /* 0x000fe20008000000 */
[----:B------:R-:W-:Y:S02]  /*0f50*/  UMOV UR5, 0xc0000010 ;  /* 0xc000001000057882 */ /* 0x000fe40000000000 */
[----:B------:R-:W-:Y:S01]  /*0f60*/  QGMMA.64x64x32.F32.E4M3.E4M3 R56, gdesc[UR4], RZ, !UPT ;  /* 0x00e00000043879f3 */ /* 0x000fe2000c7008ff */
[----:B------:R-:W-:Y:S01]  /*0f70*/  UMOV UR4, UR10 ;  /* 0x0000000a00047c82 */ /* 0x000fe20008000000 */
[----:B------:R-:W-:Y:S02]  /*0f80*/  UMOV UR5, 0xc0000010 ;  /* 0xc000001000057882 */ /* 0x000fe40000000000 */
[----:B------:R-:W-:Y:S01]  /*0f90*/  QGMMA.64x64x32.F32.E4M3.E4M3 R24, gdesc[UR4], RZ, !UPT, gsb0 ;  /* 0x00e00000041879f3 */ /* 0x000fe2000c0008ff */
[----:B------:R-:W-:-:S05]  /*0fa0*/  UMOV UR4, 0x1 ;  /* 0x0000000100047882 */ /* 0x000fca0000000000 */
.L_x_11:
[----:B0-----:R-:W-:-:S05]  /*0fb0*/  VIMNMX R3, R4, 0x1, PT ;  /* 0x0000000104037848 */ /* 0x001fca0003fe0100 */
[----:B------:R-:W-:-:S05]  /*0fc0*/  IMAD.IADD R3, R4, 0x1, -R3 ;  /* 0x0000000104037824 */ /* 0x000fca00078e0a03 */
[----:B------:R-:W-:-:S13]  /*0fd0*/  ISETP.GE.AND P1, PT, R3, 0x1, PT ;  /* 0x000000010300780c */ /* 0x000fda0003f26270 */
[----:B------:R-:W-:Y:S05]  /*0fe0*/  @!P1 BRA `(.L_x_14) ;  /* 0x0000000400049947 */ /* 0x000fea0003800000 */
[----:B------:R-:W0:Y:S01]  /*0ff0*/  S2UR UR6, SR_CgaCtaId ;  /* 0x00000000000679c3 */ /* 0x000e220000008800 */
[----:B------:R-:W-:Y:S01]  /*1000*/  UMOV UR5, 0x400 ;  /* 0x0000040000057882 */ /* 0x000fe20000000000 */
[----:B------:R-:W-:Y:S01]  /*1010*/  LOP3.LUT R9, R8, 0x1, RZ, 0xfc, !PT ;  /* 0x0000000108097812 */ /* 0x000fe200078efcff */
[----:B------:R-:W-:Y:S01]  /*1020*/  IMAD.MOV.U32 R7, RZ, RZ, RZ ;  /* 0x000000ffff077224 */ /* 0x000fe200078e00ff */
[----:B------:R-:W-:Y:S01]  /*1030*/  UISETP.NE.U32.AND UP0, UPT, UR4, URZ, UPT ;  /* 0x0000003f0400728c */ /* 0x000fe2000bf05070 */
[----:B------:R-:W-:Y:S01]  /*1040*/  IMAD.MOV.U32 R4, RZ, RZ, R3 ;  /* 0x000000ffff047224 */ /* 0x000fe200078e0003 */
[----:B0-----:R-:W-:-:S04]  /*1050*/  ULEA UR15, UR6, UR5, 0x18 ;  /* 0x00000005060f7291 */ /* 0x001fc8000f8ec03f */
[----:B------:R-:W-:Y:S02]  /*1060*/  UIADD3 UR5, UR15, 0x2c000, URZ ;  /* 0x0002c0000f057890 */ /* 0x000fe4000fffe03f */
[----:B------:R-:W-:Y:S02]  /*1070*/  USHF.R.U32.HI UR6, URZ, 0x4, UR15 ;  /* 0x000000043f067899 */ /* 0x000fe4000801160f */
[----:B------:R-:W-:Y:S02]  /*1080*/  USHF.R.U32.HI UR5, URZ, 0x4, UR5 ;  /* 0x000000043f057899 */ /* 0x000fe40008011605 */
[----:B------:R-:W-:Y:S02]  /*1090*/  ULOP3.LUT UR6, UR6, 0x3fff, URZ, 0xc0, !UPT ;  /* 0x00003fff06067892 */ /* 0x000fe4000f8ec03f */
[----:B------:R-:W-:Y:S02]  /*10a0*/  ULOP3.LUT UR5, UR5, 0x3fff, URZ, 0xc0, !UPT ;  /* 0x00003fff05057892 */ /* 0x000fe4000f8ec03f */
[----:B------:R-:W-:-:S02]  /*10b0*/  ULOP3.LUT UR17, UR6, 0x10000, URZ, 0xfc, !UPT ;  /* 0x0001000006117892 */ /* 0x000fc4000f8efc3f */
[----:B------:R-:W-:-:S03]  /*10c0*/  ULOP3.LUT UR16, UR5, 0x10000, URZ, 0xfc, !UPT ;  /* 0x0001000005107892 */ /* 0x000fc6000f8efc3f */
[----:B------:R-:W-:-:S09]  /*10d0*/  UMOV UR5, URZ ;  /* 0x0000003f00057c82 */ /* 0x000fd20008000000 */
.L_x_19:
[----:B------:R-:W-:-:S13]  /*10e0*/  ISETP.NE.AND P2, PT, R9, 0x3, PT ;  /* 0x000000030900780c */ /* 0x000fda0003f45270 */
[----:B0-----:R-:W-:Y:S05]  /*10f0*/  @!P2 BRA `(.L_x_15) ;  /* 0x000000000004a947 */ /* 0x001fea0003800000 */
[----:B------:R-:W-:Y:S01]  /*1100*/  BPT.TRAP 0x1 ;  /* 0x000000040000795c */ /* 0x000fe20000300000 */
.L_x_15:
[----:B------:R-:W-:Y:S01]  /*1110*/  SHF.L.U32 R5, R7, 0x1f, RZ ;  /* 0x0000001f07057819 */ /* 0x000fe200000006ff */
[----:B------:R-:W-:-:S12]  /*1120*/  ULEA UR6, UR4, UR15, 0x3 ;  /* 0x0000000f04067291 */ /* 0x000fd8000f8e183f */
.L_x_16:
[----:B0-----:R-:W-:-:S04]  /*1130*/  IMAD.U32 R6, RZ, RZ, UR6 ;  /* 0x00000006ff067e24 */ /* 0x001fc8000f8e00ff */
[----:B------:R0:W2:Y:S03]  /*1140*/  SYNCS.PHASECHK.TRANS64.TRYWAIT P1, [R6+URZ+0x37000], R5 ;  /* 0x03700005060075a7 */ /* 0x0000a6000802017f */
[----:B--2---:R-:W-:Y:S05]  /*1150*/  @!P1 NANOSLEEP.SYNCS 0x989680 ;  /* 0x009896800000995d */ /* 0x004fea0003900000 */
[----:B------:R-:W2:Y:S02]  /*1160*/  @!P1 SYNCS.PHASECHK.TRANS64 P1, [R6+URZ+0x37000], R5 ;  /* 0x03700005060095a7 */ /* 0x000ea4000802007f */
[----:B--2---:R-:W-:Y:S05]  /*1170*/  @!P1 BRA `(.L_x_16) ;  /* 0xfffffffc00ec9947 */ /* 0x004fea000383ffff */
[----:B------:R-:W-:Y:S01]  /*1180*/  ULEA UR8, UR4, UR17, 0x9 ;  /* 0x0000001104087291 */ /* 0x000fe2000f8e483f */
[----:B------:R-:W-:Y:S01]  /*1190*/  WARPGROUP.ARRIVE ;  /* 0x00000000000079c5 */ /* 0x000fe20000000000 */
[----:B------:R-:W-:Y:S02]  /*11a0*/  ULEA UR10, UR4, UR16, 0x7 ;  /* 0x00000010040a7291 */ /* 0x000fe4000f8e383f */
[----:B------:R-:W-:Y:S02]  /*11b0*/  UIADD3 UR6, UR8, 0x80, URZ ;  /* 0x0000008008067890 */ /* 0x000fe4000fffe03f */
[----:B------:R-:W-:Y:S01]  /*11c0*/  UIADD3 UR7, UR8, 0x100, URZ ;  /* 0x0000010008077890 */ /* 0x000fe2000fffe03f */
[----:B------:R-:W-:Y:S01]  /*11d0*/  UMOV UR9, 0xc0000010 ;  /* 0xc000001000097882 */ /* 0x000fe20000000000 */
[----:B------:R-:W-:Y:S01]  /*11e0*/  UMOV UR11, 0xc0000010 ;  /* 0xc0000010000b7882 */ /* 0x000fe20000000000 */
[----:B------:R-:W-:Y:S02]  /*11f0*/  UIADD3 UR14, UR8, 0x180, URZ ;  /* 0x00000180080e7890 */ /* 0x000fe4000fffe03f */
[----:B------:R-:W-:Y:S01]  /*1200*/  QGMMA.64x64x32.F32.E4M3.E4M3 R120, gdesc[UR8], R120, UP0 ;  /* 0x00e00000087879f3 */ /* 0x000fe2000bf00878 */
[----:B------:R-:W-:Y:S01]  /*1210*/  UMOV UR9, 0xc0000010 ;  /* 0xc000001000097882 */ /* 0x000fe20000000000 */
[----:B------:R-:W-:-:S02]  /*1220*/  UMOV UR8, UR6 ;  /* 0x0000000600087c82 */ /* 0x000fc40008000000 */
[----:B------:R-:W-:Y:S01]  /*1230*/  QGMMA.64x64x32.F32.E4M3.E4M3 R88, gdesc[UR8], R88, UP0 ;  /* 0x00e00000085879f3 */ /* 0x000fe2000bf00858 */
[----:B------:R-:W-:Y:S01]  /*1240*/  UMOV UR8, UR7 ;  /* 0x0000000700087c82 */ /* 0x000fe20008000000 */
[----:B------:R-:W-:Y:S02]  /*1250*/  UMOV UR9, 0xc0000010 ;  /* 0xc000001000097882 */ /* 0x000fe40000000000 */
[----:B------:R-:W-:Y:S01]  /*1260*/  QGMMA.64x64x32.F32.E4M3.E4M3 R56, gdesc[UR8], R56, UP0 ;  /* 0x00e00000083879f3 */ /* 0x000fe2000bf00838 */
[----:B------:R-:W-:Y:S01]  /*1270*/  UMOV UR8, UR14 ;  /* 0x0000000e00087c82 */ /* 0x000fe20008000000 */
[----:B------:R-:W-:Y:S02]  /*1280*/  UMOV UR9, 0xc0000010 ;  /* 0xc000001000097882 */ /* 0x000fe40000000000 */
[----:B------:R-:W-:Y:S03]  /*1290*/  QGMMA.64x64x32.F32.E4M3.E4M3 R24, gdesc[UR8], R24, UP0, gsb0 ;  /* 0x00e00000081879f3 */ /* 0x000fe6000b800818 */
[----:B------:R-:W-:-:S02]  /*12a0*/  WARPGROUP.DEPBAR.LE gsb0, 0x1 ;  /* 0x00008000000079c5 */ /* 0x000fc40000010100 */
[----:B------:R-:W-:Y:S05]  /*12b0*/  @!P2 BRA `(.L_x_17) ;  /* 0x000000000004a947 */ /* 0x000fea0003800000 */
[----:B------:R-:W-:Y:S01]  /*12c0*/  BPT.TRAP 0x1 ;  /* 0x000000040000795c */ /* 0x000fe20000300000 */
.L_x_17:
[----:B------:R-:W-:Y:S01]  /*12d0*/  ULEA UR6, UR5, UR15, 0x3 ;  /* 0x0000000f05067291 */ /* 0x000fe2000f8e183f */
[----:B------:R-:W-:-:S03]  /*12e0*/  ISETP.GT.U32.AND P1, PT, R8, 0x1, PT ;  /* 0x000000010800780c */ /* 0x000fc60003f24070 */
[----:B------:R-:W-:-:S04]  /*12f0*/  UIADD3 UR6, UR6, 0x370b0, URZ ;  /* 0x000370b006067890 */ /* 0x000fc8000fffe03f */
[----:B------:R-:W-:-:S09]  /*1300*/  UPRMT UR6, URZ, 0x654, UR6 ;  /* 0x000006543f067896 */ /* 0x000fd20008000006 */
[----:B------:R-:W-:Y:S01]  /*1310*/  SYNCS.ARRIVE.TRANS64.RED.A1T0 RZ, [UR6], RZ ;  /* 0x000000ffffff79a7 */ /* 0x000fe20008100406 */
[----:B------:R-:W-:Y:S05]  /*1320*/  @P1 BRA `(.L_x_18) ;  /* 0x0000000000041947 */ /* 0x000fea0003800000 */
[----:B------:R-:W-:Y:S01]  /*1330*/  BPT.TRAP 0x1 ;  /* 0x000000040000795c */ /* 0x000fe20000300000 */
.L_x_18:
[----:B------:R-:W-:Y:S01]  /*1340*/  UIADD3 UR4, UR4, 0x1, URZ ;  /* 0x0000000104047890 */ /* 0x000fe2000fffe03f */
[C---:B------:R-:W-:Y:S01]  /*1350*/  ISETP.GT.AND P1, PT, R4.reuse, 0x1, PT ;  /* 0x000000010400780c */ /* 0x040fe20003f24270 */
[----:B------:R-:W-:Y:S01]  /*1360*/  UIADD3 UR5, UR5, 0x1, URZ ;  /* 0x0000000105057890 */ /* 0x000fe2000fffe03f */
[----:B------:R-:W-:Y:S01]  /*1370*/  VIADD R4, R4, 0xffffffff ;  /* 0xffffffff04047836 */ /* 0x000fe20000000000 */
[----:B------:R-:W-:Y:S02]  /*1380*/  UISETP.NE.AND UP0, UPT, UR4, 0x16, UPT ;  /* 0x000000160400788c */ /* 0x000fe4000bf05270 */
[----:B------:R-:W-:Y:S02]  /*1390*/  UISETP.NE.AND UP1, UPT, UR5, 0x16, UPT ;  /* 0x000000160500788c */ /* 0x000fe4000bf25270 */
[----:B------:R-:W-:Y:S02]  /*13a0*/  USEL UR6, URZ, 0x1, UP0 ;  /* 0x000000013f067887 */ /* 0x000fe40008000000 */
[----:B------:R-:W-:-:S02]  /*13b0*/  USEL UR4, UR4, URZ, UP0 ;  /* 0x0000003f04047287 */ /* 0x000fc40008000000 */
[----:B------:R-:W-:Y:S02]  /*13c0*/  USEL UR5, UR5, URZ, UP1 ;  /* 0x0000003f05057287 */ /* 0x000fe40008800000 */
[----:B------:R-:W-:Y:S01]  /*13d0*/  UPLOP3.LUT UP0, UPT, UPT, UPT, UPT, 0x80, 0x0 ;  /* 0x000000000000789c */ /* 0x000fe20003f0f070 */
[----:B------:R-:W-:Y:S01]  /*13e0*/  LOP3.LUT R7, R7, UR6, RZ, 0x3c, !PT ;  /* 0x0000000607077c12 */ /* 0x000fe2000f8e3cff */
[----:B------:R-:W-:Y:S09]  /*13f0*/  @P1 BRA `(.L_x_19) ;  /* 0xfffffffc00381947 */ /* 0x000ff2000383ffff */
.L_x_14:
[----:B------:R-:W-:Y:S02]  /*1400*/  WARPGROUP.DEPBAR.LE gsb0, 0x0 ;  /* 0x00008000000079c5 */ /* 0x000fe40000010000 */
[----:B------:R-:W-:Y:S05]  /*1410*/  @!P0 BRA `(.L_x_20) ;  /* 0x0000000000448947 */ /* 0x000fea0003800000 */
[----:B------:R-:W-:-:S04]  /*1420*/  LOP3.LUT R4, R8, 0x1, RZ, 0xfc, !PT ;  /* 0x0000000108047812 */ /* 0x000fc800078efcff */
[----:B------:R-:W-:-:S13]  /*1430*/  ISETP.NE.AND P0, PT, R4, 0x3, PT ;  /* 0x000000030400780c */ /* 0x000fda0003f05270 */
[----:B------:R-:W-:Y:S05]  /*1440*/  @!P0 BRA `(.L_x_21) ;  /* 0x0000000000048947 */ /* 0x000fea0003800000 */
[----:B------:R-:W-:Y:S01]  /*1450*/  BPT.TRAP 0x1 ;  /* 0x000000040000795c */ /* 0x000fe20000300000 */
.L_x_21:
[----:B0-----:R-:W0:Y:S01]  /*1460*/  S2R R6, SR_CgaCtaId ;  /* 0x0000000000067919 */ /* 0x001e220000008800 */
[----:B------:R-:W-:Y:S01]  /*1470*/  IMAD.WIDE.U32 R4, R3, -0x45d1745d, RZ ;  /* 0xba2e8ba303047825 */ /* 0x000fe200078e00ff */
[----:B------:R-:W-:-:S04]  /*1480*/  ISETP.GT.U32.AND P0, PT, R8, 0x1, PT ;  /* 0x000000010800780c */ /* 0x000fc80003f04070 */
[----:B------:R-:W-:Y:S02]  /*1490*/  SHF.R.U32.HI R4, RZ, 0x4, R5 ;  /* 0x00000004ff047819 */ /* 0x000fe40000011605 */
[----:B------:R-:W-:-:S03]  /*14a0*/  MOV R5, 0x400 ;  /* 0x0000040000057802 */ /* 0x000fc60000000f00 */
[----:B------:R-:W-:Y:S01]  /*14b0*/  IMAD R3, R4, -0x16, R3 ;  /* 0xffffffea04037824 */ /* 0x000fe200078e0203 */
[----:B0-----:R-:W-:-:S05]  /*14c0*/  LEA R6, R6, R5, 0x18 ;  /* 0x0000000506067211 */ /* 0x001fca00078ec0ff */
[----:B------:R-:W-:-:S04]  /*14d0*/  IMAD R3, R3, 0x8, R6 ;  /* 0x0000000803037824 */ /* 0x000fc800078e0206 */
[----:B------:R-:W-:-:S05]  /*14e0*/  VIADD R3, R3, 0x370b0 ;  /* 0x000370b003037836 */ /* 0x000fca0000000000 */
[----:B------:R-:W-:-:S04]  /*14f0*/  PRMT R3, RZ, 0x654, R3 ;  /* 0x00000654ff037816 */ /* 0x000fc80000000003 */
[----:B------:R2:W-:Y:S01]  /*1500*/  SYNCS.ARRIVE.TRANS64.RED.A1T0 RZ, [R3+URZ], RZ ;  /* 0x000000ff03ff79a7 */ /* 0x0005e2000810043f */
[----:B------:R-:W-:Y:S05]  /*1510*/  @P0 BRA `(.L_x_20) ;  /* 0x0000000000040947 */ /* 0x000fea0003800000 */
[----:B------:R-:W-:Y:S01]  /*1520*/  BPT.TRAP 0x1 ;  /* 0x000000040000795c */ /* 0x000fe20000300000 */
.L_x_20:
[----:B------:R-:W2:Y:S01]  /*1530*/  S2R R4, SR_TID.X ;  /* 0x0000000000047919 */ /* 0x000ea20000002100 */
[----:B------:R-:W-:Y:S01]  /*1540*/  ULDC.64 UR4, c[0x0][0x280] ;  /* 0x0000a00000047ab9 */ /* 0x000fe20000000a00 */
[----:B0-----:R-:W0:Y:S01]  /*1550*/  S2R R6, SR_CTAID.Y ;  /* 0x0000000000067919 */ /* 0x001e220000002600 */
[----:B------:R-:W3:Y:S01]  /*1560*/  S2R R13, SR_CTAID.X ;  /* 0x00000000000d7919 */ /* 0x000ee20000002500 */
[----:B--2---:R-:W-:-:S04]  /*1570*/  SHF.R.S32.HI R3, RZ, 0x1f, R4 ;  /* 0x0000001fff037819 */ /* 0x004fc80000011404 */
[----:B------:R-:W-:Y:S01]  /*1580*/  LEA.HI R3, R3, R4, RZ, 0x7 ;  /* 0x0000000403037211 */ /* 0x000fe200078f38ff */
[----:B0-----:R-:W-:-:S03]  /*1590*/  IMAD.SHL.U32 R6, R6, 0x40, RZ ;  /* 0x0000004006067824 */ /* 0x001fc600078e00ff */
[----:B------:R-:W-:Y:S01]  /*15a0*/  LOP3.LUT R3, R3, 0xffffff80, RZ, 0xc0, !PT ;  /* 0xffffff8003037812 */ /* 0x000fe200078ec0ff */
[----:B---3--:R-:W-:Y:S01]  /*15b0*/  IMAD.SHL.U32 R14, R13, 0x100, RZ ;  /* 0x000001000d0e7824 */ /* 0x008fe200078e00ff */
[----:B------:R-:W-:-:S03]  /*15c0*/  ISETP.GE.AND P0, PT, R6, UR5, PT ;  /* 0x0000000506007c0c */ /* 0x000fc6000bf06270 */
[----:B------:R-:W-:Y:S01]  /*15d0*/  IMAD.IADD R3, R4, 0x1, -R3 ;  /* 0x0000000104037824 */ /* 0x000fe200078e0a03 */
[----:B------:R-:W-:-:S04]  /*15e0*/  ISETP.GE.OR P0, PT, R14, UR4, P0 ;  /* 0x000000040e007c0c */ /* 0x000fc80008706670 */
[----:B------:R-:W-:-:S04]  /*15f0*/  SHF.R.S32.HI R8, RZ, 0x1f, R3 ;  /* 0x0000001fff087819 */ /* 0x000fc80000011403 */
[----:B------:R-:W-:-:S04]  /*1600*/  LEA.HI R4, R8, R3, RZ, 0x2 ;  /* 0x0000000308047211 */ /* 0x000fc800078f10ff */
[--C-:B------:R-:W-:Y:S02]  /*1610*/  SHF.R.S32.HI R5, RZ, 0x2, R4.reuse ;  /* 0x00000002ff057819 */ /* 0x100fe40000011404 */
[----:B------:R-:W-:-:S04]  /*1620*/  SHF.R.S32.HI R10, RZ, 0x1f, R4 ;  /* 0x0000001fff0a7819 */ /* 0x000fc80000011404 */
[----:B------:R-:W-:Y:S01]  /*1630*/  LEA.HI R10, R10, R5, RZ, 0x3 ;  /* 0x000000050a0a7211 */ /* 0x000fe200078f18ff */
[----:B------:R-:W-:Y:S06]  /*1640*/  @P0 EXIT ;  /* 0x000000000000094d */ /* 0x000fec0003800000 */
[----:B------:R-:W-:Y:S01]  /*1650*/  LOP3.LUT R12, R10, 0xfffffff8, RZ, 0xc0, !PT ;  /* 0xfffffff80a0c7812 */ /* 0x000fe200078ec0ff */
[----:B------:R-:W0:Y:S01]  /*1660*/  LDC.64 R156, c[0x0][0x658] ;  /* 0x00019600ff9c7b82 */ /* 0x000e220000000a00 */
[----:B------:R-:W-:Y:S02]  /*1670*/  LOP3.LUT R10, R4, 0x7ffffffc, RZ, 0xc0, !PT ;  /* 0x7ffffffc040a7812 */ /* 0x000fe400078ec0ff */
[----:B------:R-:W-:Y:S01]  /*1680*/  LEA.HI R8, R8, R3, RZ, 0x5 ;  /* 0x0000000308087211 */ /* 0x000fe200078f28ff */
[----:B------:R-:W-:Y:S02]  /*1690*/  IMAD.IADD R4, R5, 0x1, -R12 ;  /* 0x0000000105047824 */ /* 0x000fe400078e0a0c */
[----:B------:R-:W-:Y:S01]  /*16a0*/  IMAD.IADD R10, R3, 0x1, -R10 ;  /* 0x00000001030a7824 */ /* 0x000fe200078e0a0a */
[----:B------:R-:W-:Y:S02]  /*16b0*/  SHF.R.S32.HI R7, RZ, 0x5, R8 ;  /* 0x00000005ff077819 */ /* 0x000fe40000011408 */
[----:B------:R-:W-:Y:S01]  /*16c0*/  SHF.R.S32.HI R5, RZ, 0x1f, R4 ;  /* 0x0000001fff057819 */ /* 0x000fe20000011404 */
[----:B------:R-:W-:-:S02]  /*16d0*/  IMAD.SHL.U32 R3, R10, 0x2, RZ ;  /* 0x000000020a037824 */ /* 0x000fc400078e00ff */
[----:B------:R-:W-:-:S03]  /*16e0*/  IMAD.WIDE R12, R13, 0x100, R4 ;  /* 0x000001000d0c7825 */ /* 0x000fc600078e0204 */
[----:B------:R-:W-:Y:S02]  /*16f0*/  SHF.R.S32.HI R9, RZ, 0x1f, R3 ;  /* 0x0000001fff097819 */ /* 0x000fe40000011403 */
[C---:B------:R-:W-:Y:S01]  /*1700*/  IADD3 R10, P0, R6.reuse, R3, RZ ;  /* 0x00000003060a7210 */ /* 0x040fe20007f1e0ff */
[----:B------:R-:W-:Y:S01]  /*1710*/  IMAD R5, R7, -0x10, -R14 ;  /* 0xfffffff007057824 */ /* 0x000fe200078e0a0e */
[----:B------:R-:W-:Y:S01]  /*1720*/  IADD3 R3, -R3, UR5, -R6 ;  /* 0x0000000503037c10 */ /* 0x000fe2000fffe906 */
[----:B------:R-:W-:Y:S01]  /*1730*/  IMAD.WIDE R12, R7, 0x10, R12 ;  /* 0x00000010070c7825 */ /* 0x000fe200078e020c */
[----:B------:R-:W-:Y:S02]  /*1740*/  LEA.HI.X.SX32 R11, R6, R9, 0x1, P0 ;  /* 0x00000009060b7211 */ /* 0x000fe400000f0eff */
[----:B-----5:R-:W-:Y:S01]  /*1750*/  FSETP.NEU.AND P0, PT, R0, RZ, PT ;  /* 0x000000ff0000720b */ /* 0x020fe20003f0d000 */
[C---:B0-----:R-:W-:Y:S01]  /*1760*/  IMAD.SHL.U32 R8, R156.reuse, 0x40, RZ ;  /* 0x000000409c087824 */ /* 0x041fe200078e00ff */
[----:B------:R-:W-:Y:S01]  /*1770*/  IADD3 R4, R5, UR4, -R4 ;  /* 0x0000000405047c10 */ /* 0x000fe2000fffe804 */
[-C--:B------:R-:W-:Y:S01]  /*1780*/  IMAD R5, R13, R156.reuse, RZ ;  /* 0x0000009c0d057224 */ /* 0x080fe200078e02ff */
[----:B------:R-:W-:Y:S01]  /*1790*/  SHF.L.U64.HI R6, R156, 0x3, R157 ;  /* 0x000000039c067819 */ /* 0x000fe2000001029d */
[----:B------:R-:W-:Y:S01]  /*17a0*/  IMAD.WIDE.U32 R158, R12, R156, R10 ;  /* 0x0000009c0c9e7225 */ /* 0x000fe200078e000a */
[----:B------:R-:W-:-:S03]  /*17b0*/  SHF.L.U64.HI R7, R156, 0x6, R157 ;  /* 0x000000069c077819 */ /* 0x000fc6000001029d */
[----:B------:R-:W-:Y:S02]  /*17c0*/  IMAD R161, R12, R157, R5 ;  /* 0x0000009d0ca17224 */ /* 0x000fe400078e0205 */
[----:B------:R-:W-:Y:S02]  /*17d0*/  IMAD.SHL.U32 R5, R156, 0x8, RZ ;  /* 0x000000089c057824 */ /* 0x000fe400078e00ff */
[----:B------:R-:W-:Y:S01]  /*17e0*/  IMAD.IADD R161, R159, 0x1, R161 ;  /* 0x000000019fa17824 */ /* 0x000fe200078e02a1 */
[----:B------:R-:W-:Y:S06]  /*17f0*/  @!P0 BRA `(.L_x_22) ;  /* 0x0000007800f48947 */ /* 0x000fec0003800000 */
[----:B------:R-:W-:Y:S01]  /*1800*/  ULDC.64 UR4, c[0x0][0x630] ;  /* 0x00018c0000047ab9 */ /* 0x000fe20000000a00 */
[----:B------:R-:W-:Y:S01]  /*1810*/  ISETP.GE.AND P1, PT, R4, 0x1, PT ;  /* 0x000000010400780c */ /* 0x000fe20003f26270 */
[----:B------:R-:W-:Y:S01]  /*1820*/  IMAD R9, R13, UR4, RZ ;  /* 0x000000040d097c24 */ /* 0x000fe2000f8e02ff */
[----:B------:R-:W-:Y:S01]  /*1830*/  ULDC.64 UR6, c[0x0][0x628] ;  /* 0x00018a0000067ab9 */ /* 0x000fe20000000a00 */
[----:B------:R-:W-:Y:S01]  /*1840*/  IMAD.WIDE.U32 R14, R12, UR4, R10 ;  /* 0x000000040c0e7c25 */ /* 0x000fe2000f8e000a */
[----:B------:R-:W-:-:S03]  /*1850*/  ISETP.LT.OR P0, PT, R3, 0x1, !P1 ;  /* 0x000000010300780c */ /* 0x000fc60004f01670 */
[----:B------:R-:W-:Y:S01]  /*1860*/  IMAD R9, R12, UR5, R9 ;  /* 0x000000050c097c24 */ /* 0x000fe2000f8e0209 */
[----:B------:R-:W-:-:S04]  /*1870*/  IADD3 R14, P2, R14, UR6, RZ ;  /* 0x000000060e0e7c10 */ /* 0x000fc8000ff5e0ff */
[--C-:B------:R-:W-:Y:S02]  /*1880*/  IADD3.X R15, R15, UR7, R9.reuse, P2, !PT ;  /* 0x000000070f0f7c10 */ /* 0x100fe400097fe409 */
[----:B------:R-:W-:-:S03]  /*1890*/  PRMT R9, RZ, 0x7610, R9 ;  /* 0x00007610ff097816 */ /* 0x000fc60000000009 */
[----:B------:R-:W0:Y:S03]  /*18a0*/  @!P0 LDC.64 R16, c[0x0][0x650] ;  /* 0x00019400ff108b82 */ /* 0x000e260000000a00 */
[----:B------:R-:W2:Y:S01]  /*18b0*/  @!P0 LDG.E.U8 R9, desc[UR12][R14.64] ;  /* 0x0000000c0e098981 */ /* 0x000ea2000c1e1100 */
[----:B------:R-:W-:-:S13]  /*18c0*/  ISETP.LT.OR P2, PT, R3, 0x2, !P1 ;  /* 0x000000020300780c */ /* 0x000fda0004f41670 */
[----:B------:R-:W3:Y:S01]  /*18d0*/  @!P2 LDC.64 R152, c[0x0][0x650] ;  /* 0x00019400ff98ab82 */ /* 0x000ee20000000a00 */
[----:B0-----:R-:W-:-:S05]  /*18e0*/  @!P0 IADD3 R16, P3, R158, R16, RZ ;  /* 0x000000109e108210 */ /* 0x001fca0007f7e0ff */
[----:B------:R-:W-:Y:S01]  /*18f0*/  @!P0 IMAD.X R17, R161, 0x1, R17, P3 ;  /* 0x00000001a1118824 */ /* 0x000fe200018e0611 */
[----:B--2---:R-:W-:-:S04]  /*1900*/  LOP3.LUT R9, R9, 0xff, RZ, 0xc0, !PT ;  /* 0x000000ff09097812 */ /* 0x004fc800078ec0ff */
[----:B------:R-:W-:-:S05]  /*1910*/  F2FP.F16.E4M3.UNPACK_B R9, R9 ;  /* 0x00000009ff09723e */ /* 0x000fca00020006ff */
[----:B------:R-:W-:-:S05]  /*1920*/  HADD2.F32 R9, -RZ, R9.H0_H0 ;  /* 0x20000009ff097230 */ /* 0x000fca0000004100 */
[----:B------:R-:W-:-:S04]  /*1930*/  FMUL R9, R9, R0 ;  /* 0x0000000009097220 */ /* 0x000fc80000400000 */
[----:B-1----:R-:W-:-:S05]  /*1940*/  FFMA R9, R120, R2, R9 ;  /* 0x0000000278097223 */ /* 0x002fca0000000009 */
[----:B------:R-:W-:Y:S02]  /*1950*/  F2FP.SATFINITE.E4M3.F32.PACK_AB_MERGE_C R23, RZ, R9, RZ ;  /* 0x00000009ff17723e */ /* 0x000fe400048070ff */
[----:B------:R-:W-:-:S03]  /*1960*/  PRMT R9, RZ, 0x7610, R9 ;  /* 0x00007610ff097816 */ /* 0x000fc60000000009 */
[----:B------:R0:W-:Y:S04]  /*1970*/  @!P0 STG.E.U8 desc[UR12][R16.64], R23 ;  /* 0x0000001710008986 */ /* 0x0001e8000c10110c */
[----:B------:R-:W2:Y:S01]  /*1980*/  @!P2 LDG.E.U8 R9, desc[UR12][R14.64+0x1] ;  /* 0x0000010c0e09a981 */ /* 0x000ea2000c1e1100 */
[----:B------:R-:W-:-:S05]  /*1990*/  IADD3 R21, P0, R12, 0x8, RZ ;  /* 0x000000080c157810 */ /* 0x000fca0007f1e0ff */
[----:B------:R-:W-:Y:S01]  /*19a0*/  IMAD.X R22, RZ, RZ, R13, P0 ;  /* 0x000000ffff167224 */ /* 0x000fe200000e060d */
[----:B------:R-:W-:Y:S01]  /*19b0*/  ISETP.GE.AND P0, PT, R4, 0x9, PT ;  /* 0x000000090400780c */ /* 0x000fe20003f06270 */
[----:B------:R-:W-:-:S03]  /*19c0*/  IMAD.WIDE.U32 R18, R21, UR4, R10 ;  /* 0x0000000415127c25 */ /* 0x000fc6000f8e000a */
[----:B------:R-:W-:Y:S01]  /*19d0*/  ISETP.LT.OR P3, PT, R3, 0x1, !P0 ;  /* 0x000000010300780c */ /* 0x000fe20004761670 */
[----:B------:R-:W-:Y:S01]  /*19e0*/  IMAD R22, R22, UR4, RZ ;  /* 0x0000000416167c24 */ /* 0x000fe2000f8e02ff */
[----:B0-----:R-:W-:Y:S02]  /*19f0*/  IADD3 R16, P4, R18, UR6, RZ ;  /* 0x0000000612107c10 */ /* 0x001fe4000ff9e0ff */
[----:B--2---:R-:W-:-:S04]  /*1a00*/  LOP3.LUT R9, R9, 0xff, RZ, 0xc0, !PT ;  /* 0x000000ff09097812 */ /* 0x004fc800078ec0ff */
[----:B------:R-:W-:-:S05]  /*1a10*/  F2FP.F16.E4M3.UNPACK_B R9, R9 ;  /* 0x00000009ff09723e */ /* 0x000fca00020006ff */
[----:B------:R-:W-:-:S05]  /*1a20*/  HADD2.F32 R9, -RZ, R9.H0_H0 ;  /* 0x20000009ff097230 */ /* 0x000fca0000004100 */
[----:B------:R-:W-:Y:S01]  /*1a30*/  FMUL R20, R9, R0 ;  /* 0x0000000009147220 */ /* 0x000fe20000400000 */
[----:B------:R-:W-:-:S03]  /*1a40*/  IMAD R9, R21, UR5, R22 ;  /* 0x0000000515097c24 */ /* 0x000fc6000f8e0216 */
[----:B------:R-:W-:Y:S01]  /*1a50*/  FFMA R121, R121, R2, R20 ;  /* 0x0000000279797223 */ /* 0x000fe20000000014 */
[----:B---3--:R-:W-:Y:S02]  /*1a60*/  @!P2 IADD3 R20, P5, R158, R152, RZ ;  /* 0x000000989e14a210 */ /* 0x008fe40007fbe0ff */
[----:B------:R-:W-:Y:S02]  /*1a70*/  IADD3.X R17, R19, UR7, R9, P4, !PT ;  /* 0x0000000713117c10 */ /* 0x000fe4000a7fe409 */
[----:B------:R-:W-:Y:S01]  /*1a80*/  F2FP.SATFINITE.E4M3.F32.PACK_AB_MERGE_C R121, RZ, R121, RZ ;  /* 0x00000079ff79723e */ /* 0x000fe200048070ff */
[----:B------:R-:W-:Y:S01]  /*1a90*/  @!P2 IMAD.X R21, R161, 0x1, R153, P5 ;  /* 0x00000001a115a824 */ /* 0x000fe200028e0699 */
[----:B------:R-:W-:Y:S01]  /*1aa0*/  PRMT R9, RZ, 0x7610, R9 ;  /* 0x00007610ff097816 */ /* 0x000fe20000000009 */
[----:B------:R-:W0:Y:S03]  /*1ab0*/  @!P3 LDC.64 R18, c[0x0][0x650] ;  /* 0x00019400ff12bb82 */ /* 0x000e260000000a00 */
[----:B------:R1:W-:Y:S04]  /*1ac0*/  @!P2 STG.E.U8 desc[UR12][R20.64+0x1], R121 ;  /* 0x000001791400a986 */ /* 0x0003e8000c10110c */
[----:B------:R-:W2:Y:S01]  /*1ad0*/  @!P3 LDG.E.U8 R9, desc[UR12][R16.64] ;  /* 0x0000000c1009b981 */ /* 0x000ea2000c1e1100 */
[----:B------:R-:W-:-:S13]  /*1ae0*/  ISETP.LT.OR P2, PT, R3, 0x2, !P0 ;  /* 0x000000020300780c */ /* 0x000fda0004741670 */
[----:B-1----:R-:W1:Y:S01]  /*1af0*/  @!P2 LDC.64 R20, c[0x0][0x650] ;  /* 0x00019400ff14ab82 */ /* 0x002e620000000a00 */
[----:B0-----:R-:W-:-:S04]  /*1b00*/  @!P3 IADD3 R18, P4, P5, R158, R18, R5 ;  /* 0x000000129e12b210 */ /* 0x001fc80007d9e005 */
[----:B------:R-:W-:Y:S02]  /*1b10*/  @!P3 IADD3.X R19, R161, R19, R6, P4, P5 ;  /* 0x00000013a113b210 */ /* 0x000fe400027ea406 */
[----:B--2---:R-:W-:-:S04]  /*1b20*/  LOP3.LUT R9, R9, 0xff, RZ, 0xc0, !PT ;  /* 0x000000ff09097812 */ /* 0x004fc800078ec0ff */
[----:B------:R-:W-:-:S05]  /*1b30*/  F2FP.F16.E4M3.UNPACK_B R9, R9 ;  /* 0x00000009ff09723e */ /* 0x000fca00020006ff */
[----:B------:R-:W-:-:S05]  /*1b40*/  HADD2.F32 R9, -RZ, R9.H0_H0 ;  /* 0x20000009ff097230 */ /* 0x000fca0000004100 */
[----:B------:R-:W-:-:S04]  /*1b50*/  FMUL R9, R9, R0 ;  /* 0x0000000009097220 */ /* 0x000fc80000400000 */
[----:B------:R-:W-:-:S05]  /*1b60*/  FFMA R9, R122, R2, R9 ;  /* 0x000000027a097223 */ /* 0x000fca0000000009 */
[----:B------:R-:W-:Y:S02]  /*1b70*/  F2FP.SATFINITE.E4M3.F32.PACK_AB_MERGE_C R23, RZ, R9, RZ ;  /* 0x00000009ff17723e */ /* 0x000fe400048070ff */
[----:B------:R-:W-:-:S03]  /*1b80*/  PRMT R9, RZ, 0x7610, R9 ;  /* 0x00007610ff097816 */ /* 0x000fc60000000009 */
[----:B------:R0:W-:Y:S04]  /*1b90*/  @!P3 STG.E.U8 desc[UR12][R18.64], R23 ;  /* 0x000000171200b986 */ /* 0x0001e8000c10110c */
[----:B------:R-:W2:Y:S01]  /*1ba0*/  @!P2 LDG.E.U8 R9, desc[UR12][R16.64+0x1] ;  /* 0x0000010c1009a981 */ /* 0x000ea2000c1e1100 */
[----:B------:R-:W-:Y:S02]  /*1bb0*/  ISETP.LT.OR P3, PT, R3, 0x9, !P1 ;  /* 0x000000090300780c */ /* 0x000fe40004f61670 */
[----:B-1----:R-:W-:-:S04]  /*1bc0*/  @!P2 IADD3 R20, P4, P5, R158, R20, R5 ;  /* 0x000000149e14a210 */ /* 0x002fc80007d9e005 */
[----:B------:R-:W-:-:S07]  /*1bd0*/  @!P2 IADD3.X R21, R161, R21, R6, P4, P5 ;  /* 0x00000015a115a210 */ /* 0x000fce00027ea406 */
[----:B0-----:R-:W0:Y:S01]  /*1be0*/  @!P3 LDC.64 R18, c[0x0][0x650] ;  /* 0x00019400ff12bb82 */ /* 0x001e220000000a00 */
[----:B--2---:R-:W-:-:S04]  /*1bf0*/  LOP3.LUT R9, R9, 0xff, RZ, 0xc0, !PT ;  /* 0x000000ff09097812 */ /* 0x004fc800078ec0ff */
[----:B------:R-:W-:-:S05]  /*1c00*/  F2FP.F16.E4M3.UNPACK_B R9, R9 ;  /* 0x00000009ff09723e */ /* 0x000fca00020006ff */
[----:B------:R-:W-:-:S05]  /*1c10*/  HADD2.F32 R9, -RZ, R9.H0_H0 ;  /* 0x20000009ff097230 */ /* 0x000fca0000004100 */
[----:B------:R-:W-:Y:S01]  /*1c20*/  FMUL R22, R9, R0 ;  /* 0x0000000009167220 */ /* 0x000fe20000400000 */
[----:B------:R-:W-:-:S03]  /*1c30*/  PRMT R9, RZ, 0x7610, R9 ;  /* 0x00007610ff097816 */ /* 0x000fc60000000009 */
[----:B------:R-:W-:-:S05]  /*1c40*/  FFMA R22, R123, R2, R22 ;  /* 0x000000027b167223 */ /* 0x000fca0000000016 */
[----:B------:R-:W-:-:S05]  /*1c50*/  F2FP.SATFINITE.E4M3.F32.PACK_AB_MERGE_C R23, RZ, R22, RZ ;  /* 0x00000016ff17723e */ /* 0x000fca00048070ff */
[----:B------:R1:W-:Y:S04]  /*1c60*/  @!P2 STG.E.U8 desc[UR12][R20.64+0x1], R23 ;  /* 0x000001171400a986 */ /* 0x0003e8000c10110c */
[----:B------:R-:W2:Y:S01]  /*1c70*/  @!P3 LDG.E.U8 R9, desc[UR12][R14.64+0x8] ;  /* 0x0000080c0e09b981 */ /* 0x000ea2000c1e1100 */
[----:B------:R-:W-:Y:S02]  /*1c80*/  ISETP.LT.OR P4, PT, R3, 0xa, !P1 ;  /* 0x0000000a0300780c */ /* 0x000fe40004f81670 */
[----:B0-----:R-:W-:-:S05]  /*1c90*/  @!P3 IADD3 R18, P2, R158, R18, RZ ;  /* 0x000000129e12b210 */ /* 0x001fca0007f5e0ff */
[----:B------:R-:W-:-:S06]  /*1ca0*/  @!P3 IMAD.X R19, R161, 0x1, R19, P2 ;  /* 0x00000001a113b824 */ /* 0x000fcc00010e0613 */
[----:B-1----:R-:W0:Y:S01]  /*1cb0*/  @!P4 LDC.64 R20, c[0x0][0x650] ;  /* 0x00019400ff14cb82 */ /* 0x002e220000000a00 */
        /* <DEDUP_REMOVED lines=23> */
[----:B0-----:R-:W-:-:S04]  /*1e30*/  @!P2 IADD3 R18, P4, P5, R158, R18, R5 ;  /* 0x000000129e12a210 */ /* 0x001fc80007d9e005 */
[----:B------:R-:W-:-:S07]  /*1e40*/  @!P2 IADD3.X R19, R161, R19, R6, P4, P5 ;  /* 0x00000013a113a210 */ /* 0x000fce00027ea406 */
        /* <DEDUP_REMOVED lines=312> */
[----:B------:R-:W0:Y:S01]  /*31d0*/  @!P1 LDC.64 R120, c[0x0][0x650] ;  /* 0x00019400ff789b82 */ /* 0x000e220000000a00 */
[----:B--2---:R-:W-:-:S04]  /*31e0*/  LOP3.LUT R9, R9, 0xff, RZ, 0xc0, !PT ;  /* 0x000000ff09097812 */ /* 0x004fc800078ec0ff */
[----:B------:R-:W-:-:S05]  /*31f0*/  F2FP.F16.E4M3.UNPACK_B R9, R9 ;  /* 0x00000009ff09723e */ /* 0x000fca00020006ff */
[----:B------:R-:W-:-:S05]  /*3200*/  HADD2.F32 R9, -RZ, R9.H0_H0 ;  /* 0x20000009ff097230 */ /* 0x000fca0000004100 */
[----:B------:R-:W-:-:S04]  /*3210*/  FMUL R9, R9, R0 ;  /* 0x0000000009097220 */ /* 0x000fc80000400000 */
[----:B------:R-:W-:-:S05]  /*3220*/  FFMA R9, R150, R2, R9 ;  /* 0x0000000296097223 */ /* 0x000fca0000000009 */
[----:B-1----:R-:W-:Y:S02]  /*3230*/  F2FP.SATFINITE.E4M3.F32.PACK_AB_MERGE_C R23, RZ, R9, RZ ;  /* 0x00000009ff17723e */ /* 0x002fe400048070ff */
[----:B------:R-:W-:-:S03]  /*3240*/  PRMT R9, RZ, 0x7610, R9 ;  /* 0x00007610ff097816 */ /* 0x000fc60000000009 */
[----:B------:R0:W-:Y:S04]  /*3250*/  @!P2 STG.E.U8 desc[UR12][R18.64+0x38], R23 ;  /* 0x000038171200a986 */ /* 0x0001e8000c10110c */
[----:B------:R1:W2:Y:S01]  /*3260*/  @!P1 LDG.E.U8 R9, desc[UR12][R16.64+0x39] ;  /* 0x0000390c10099981 */ /* 0x0002a2000c1e1100 */
[----:B------:R-:W-:-:S05]  /*3270*/  IADD3 R21, P0, R12, 0x40, RZ ;  /* 0x000000400c157810 */ /* 0x000fca0007f1e0ff */
[----:B------:R-:W-:Y:S01]  /*3280*/  IMAD.X R22, RZ, RZ, R13, P0 ;  /* 0x000000ffff167224 */ /* 0x000fe200000e060d */
[----:B------:R-:W-:Y:S01]  /*3290*/  ISETP.GE.AND P0, PT, R4, 0x41, PT ;  /* 0x000000410400780c */ /* 0x000fe20003f06270 */
[----:B------:R-:W-:Y:S01]  /*32a0*/  IMAD.WIDE.U32 R14, R21, UR4, R10 ;  /* 0x00000004150e7c25 */ /* 0x000fe2000f8e000a */
[----:B0-----:R-:W-:Y:S02]  /*32b0*/  @!P1 IADD3 R18, P4, P5, R158, R120, R5 ;  /* 0x000000789e129210 */ /* 0x001fe40007d9e005 */
[----:B------:R-:W-:Y:S01]  /*32c0*/  ISETP.LT.OR P3, PT, R3, 0x1, !P0 ;  /* 0x000000010300780c */ /* 0x000fe20004761670 */
[----:B------:R-:W-:Y:S01]  /*32d0*/  IMAD R22, R22, UR4, RZ ;  /* 0x0000000416167c24 */ /* 0x000fe2000f8e02ff */
[----:B------:R-:W-:Y:S02]  /*32e0*/  IADD3 R14, P2, R14, UR6, RZ ;  /* 0x000000060e0e7c10 */ /* 0x000fe4000ff5e0ff */
[----:B------:R-:W-:Y:S01]  /*32f0*/  @!P1 IADD3.X R19, R161, R121, R6, P4, P5 ;  /* 0x00000079a1139210 */ /* 0x000fe200027ea406 */
[----:B------:R-:W-:-:S05]  /*3300*/  IMAD R21, R21, UR5, R22 ;  /* 0x0000000515157c24 */ /* 0x000fca000f8e0216 */
[----:B------:R-:W-:-:S03]  /*3310*/  IADD3.X R15, R15, UR7, R21, P2, !PT ;  /* 0x000000070f0f7c10 */ /* 0x000fc600097fe415 */
        /* <DEDUP_REMOVED lines=29> */
[----:B-1----:R-:W-:Y:S02]  /*34f0*/  IADD3 R16, P4, R18, UR6, RZ ;  /* 0x0000000612107c10 */ /* 0x002fe4000ff9e0ff */
[----:B--2---:R-:W-:-:S04]  /*3500*/  LOP3.LUT R9, R9, 0xff, RZ, 0xc0, !PT ;  /* 0x000000ff09097812 */ /* 0x004fc800078ec0ff */
[----:B------:R-:W-:-:S05]  /*3510*/  F2FP.F16.E4M3.UNPACK_B R9, R9 ;  /* 0x00000009ff09723e */ /* 0x000fca00020006ff */
[----:B------:R-:W-:-:S05]  /*3520*/  HADD2.F32 R9, -RZ, R9.H0_H0 ;  /* 0x20000009ff097230 */ /* 0x000fca0000004100 */
[----:B------:R-:W-:Y:S01]  /*3530*/  FMUL R20, R9, R0 ;  /* 0x0000000009147220 */ /* 0x000fe20000400000 */
[----:B------:R-:W-:Y:S02]  /*3540*/  IMAD R9, R21, UR5, R22 ;  /* 0x0000000515097c24 */ /* 0x000fe4000f8e0216 */
[----:B------:R-:W1:Y:S01]  /*3550*/  @!P3 LDC.64 R22, c[0x0][0x650] ;  /* 0x00019400ff16bb82 */ /* 0x000e620000000a00 */
[----:B------:R-:W-:Y:S01]  /*3560*/  FFMA R89, R89, R2, R20 ;  /* 0x0000000259597223 */ /* 0x000fe20000000014 */
[----:B0-----:R-:W-:Y:S02]  /*3570*/  @!P2 IADD3 R20, P5, P6, R158, R120, R8 ;  /* 0x000000789e14a210 */ /* 0x001fe40007ebe008 */
[----:B------:R-:W-:Y:S02]  /*3580*/  IADD3.X R17, R19, UR7, R9, P4, !PT ;  /* 0x0000000713117c10 */ /* 0x000fe4000a7fe409 */
[----:B------:R-:W-:Y:S02]  /*3590*/  @!P2 IADD3.X R21, R161, R121, R7, P5, P6 ;  /* 0x00000079a115a210 */ /* 0x000fe40002fec407 */
[----:B------:R-:W-:-:S02]  /*35a0*/  F2FP.SATFINITE.E4M3.F32.PACK_AB_MERGE_C R89, RZ, R89, RZ ;  /* 0x00000059ff59723e */ /* 0x000fc400048070ff */
[----:B------:R-:W-:-:S03]  /*35b0*/  PRMT R9, RZ, 0x7610, R9 ;  /* 0x00007610ff097816 */ /* 0x000fc60000000009 */
[----:B------:R0:W-:Y:S04]  /*35c0*/  @!P2 STG.E.U8 desc[UR12][R20.64+0x1], R89 ;  /* 0x000001591400a986 */ /* 0x0001e8000c10110c */
[----:B------:R-:W2:Y:S01]  /*35d0*/  @!P3 LDG.E.U8 R9, desc[UR12][R16.64] ;  /* 0x0000000c1009b981 */ /* 0x000ea2000c1e1100 */
[----:B------:R-:W-:Y:S02]  /*35e0*/  @!P3 IADD3 R19, P4, P5, R8, R158, R5 ;  /* 0x0000009e0813b210 */ /* 0x000fe40007d9e005 */
[----:B------:R-:W-:Y:S02]  /*35f0*/  ISETP.LT.OR P2, PT, R3, 0x2, !P1 ;  /* 0x000000020300780c */ /* 0x000fe40004f41670 */
[----:B-1----:R-:W-:Y:S02]  /*3600*/  @!P3 IADD3 R18, P6, R19, R22, RZ ;  /* 0x000000161312b210 */ /* 0x002fe40007fde0ff */
[----:B0-----:R-:W-:-:S05]  /*3610*/  @!P3 IADD3.X R20, R7, R161, R6, P4, P5 ;  /* 0x000000a10714b210 */ /* 0x001fca00027ea406 */
[----:B------:R-:W-:-:S04]  /*3620*/  @!P3 IMAD.X R19, R20, 0x1, R23, P6 ;  /* 0x000000011413b824 */ /* 0x000fc800030e0617 */
[----:B------:R-:W0:Y:S01]  /*3630*/  @!P2 LDC.64 R88, c[0x0][0x650] ;  /* 0x00019400ff58ab82 */ /* 0x000e220000000a00 */
        /* <DEDUP_REMOVED lines=9> */
[----:B------:R-:W-:Y:S02]  /*36d0*/  @!P2 IADD3 R21, P4, P5, R8, R158, R5 ;  /* 0x0000009e0815a210 */ /* 0x000fe40007d9e005 */
[----:B------:R-:W-:Y:S02]  /*36e0*/  ISETP.LT.OR P3, PT, R3, 0x9, !P0 ;  /* 0x000000090300780c */ /* 0x000fe40004761670 */
[----:B0-----:R-:W-:Y:S02]  /*36f0*/  @!P2 IADD3 R20, P6, R21, R88, RZ ;  /* 0x000000581514a210 */ /* 0x001fe40007fde0ff */
[----:B-1----:R-:W-:-:S05]  /*3700*/  @!P2 IADD3.X R18, R7, R161, R6, P4, P5 ;  /* 0x000000a10712a210 */ /* 0x002fca00027ea406 */
[----:B------:R-:W-:-:S04]  /*3710*/  @!P2 IMAD.X R21, R18, 0x1, R89, P6 ;  /* 0x000000011215a824 */ /* 0x000fc800030e0659 */
[----:B------:R-:W0:Y:S01]  /*3720*/  @!P3 LDC.64 R18, c[0x0][0x650] ;  /* 0x00019400ff12bb82 */ /* 0x000e220000000a00 */
        /* <DEDUP_REMOVED lines=29> */
[----:B------:R-:W-:Y:S01]  /*3900*/  FMUL R22, R9, R0 ;  /* 0x0000000009167220 */ /* 0x000fe20000400000 */
[----:B------:R-:W-:-:S03]  /*3910*/  PRMT R9, RZ, 0x7610, R9 ;  /* 0x00007610ff097816 */ /* 0x000fc60000000009 */
[----:B------:R-:W-:-:S05]  /*3920*/  FFMA R22, R93, R2, R22 ;  /* 0x000000025d167223 */ /* 0x000fca0000000016 */
[----:B-1----:R-:W-:-:S05]  /*3930*/  F2FP.SATFINITE.E4M3.F32.PACK_AB_MERGE_C R23, RZ, R22, RZ ;  /* 0x00000016ff17723e */ /* 0x002fca00048070ff */
        /* <DEDUP_REMOVED lines=327> */
[----:B------:R-:W-:Y:S02]  /*4db0*/  @!P0 IADD3.X R21, R161, R21, R7, P3, P4 ;  /* 0x00000015a1158210 */ /* 0x000fe40001fe8407 */
[----:B--2---:R-:W-:-:S04]  /*4dc0*/  LOP3.LUT R9, R9, 0xff, RZ, 0xc0, !PT ;  /* 0x000000ff09097812 */ /* 0x004fc800078ec0ff */
[----:B------:R-:W-:-:S05]  /*4dd0*/  F2FP.F16.E4M3.UNPACK_B R9, R9 ;  /* 0x00000009ff09723e */ /* 0x000fca00020006ff */
[----:B------:R-:W-:-:S05]  /*4de0*/  HADD2.F32 R9, -RZ, R9.H0_H0 ;  /* 0x20000009ff097230 */ /* 0x000fca0000004100 */
[----:B------:R-:W-:Y:S01]  /*4df0*/  FMUL R22, R9, R0 ;  /* 0x0000000009167220 */ /* 0x000fe20000400000 */
[----:B------:R-:W-:-:S03]  /*4e00*/  PRMT R9, RZ, 0x7610, R9 ;  /* 0x00007610ff097816 */ /* 0x000fc60000000009 */
[----:B------:R-:W-:-:S05]  /*4e10*/  FFMA R22, R117, R2, R22 ;  /* 0x0000000275167223 */ /* 0x000fca0000000016 */
[----:B-1----:R-:W-:Y:S02]  /*4e20*/  F2FP.SATFINITE.E4M3.F32.PACK_AB_MERGE_C R19, RZ, R22, RZ ;  /* 0x00000016ff13723e */ /* 0x002fe400048070ff */
[----:B------:R-:W0:Y:S03]  /*4e30*/  @!P2 LDC.64 R22, c[0x0][0x650] ;  /* 0x00019400ff16ab82 */ /* 0x000e260000000a00 */
[----:B------:R1:W-:Y:S04]  /*4e40*/  @!P0 STG.E.U8 desc[UR12][R20.64+0x39], R19 ;  /* 0x0000391314008986 */ /* 0x0003e8000c10110c */
[----:B------:R-:W2:Y:S01]  /*4e50*/  @!P2 LDG.E.U8 R9, desc[UR12][R16.64+0x38] ;  /* 0x0000380c1009a981 */ /* 0x000ea2000c1e1100 */
[----:B------:R-:W-:-:S02]  /*4e60*/  @!P2 IADD3 R15, P0, P3, R8, R158, R5 ;  /* 0x0000009e080fa210 */ /* 0x000fc40007b1e005 */
[----:B------:R-:W-:Y:S02]  /*4e70*/  ISETP.LT.OR P1, PT, R3, 0x3a, !P1 ;  /* 0x0000003a0300780c */ /* 0x000fe40004f21670 */
[----:B------:R-:W-:-:S11]  /*4e80*/  @!P2 IADD3.X R18, R7, R161, R6, P0, P3 ;  /* 0x000000a10712a210 */ /* 0x000fd600007e6406 */
[----:B------:R-:W3:Y:S01]  /*4e90*/  @!P1 LDC.64 R88, c[0x0][0x650] ;  /* 0x00019400ff589b82 */ /* 0x000ee20000000a00 */
[----:B0-----:R-:W-:-:S05]  /*4ea0*/  @!P2 IADD3 R14, P4, R15, R22, RZ ;  /* 0x000000160f0ea210 */ /* 0x001fca0007f9e0ff */
[----:B------:R-:W-:Y:S01]  /*4eb0*/  @!P2 IMAD.X R15, R18, 0x1, R23, P4 ;  /* 0x00000001120fa824 */ /* 0x000fe200020e0617 */
        /* <DEDUP_REMOVED lines=9> */
[----:B------:R-:W-:Y:S02]  /*4f50*/  IADD3 R19, P0, R12, 0x80, RZ ;  /* 0x000000800c137810 */ /* 0x000fe40007f1e0ff */
[----:B------:R-:W-:-:S03]  /*4f60*/  @!P1 IADD3 R23, P2, P4, R8, R158, R5 ;  /* 0x0000009e08179210 */ /* 0x000fc60007c5e005 */
[----:B------:R-:W-:Y:S01]  /*4f70*/  IMAD.X R20, RZ, RZ, R13, P0 ;  /* 0x000000ffff147224 */ /* 0x000fe200000e060d */
[----:B------:R-:W-:Y:S02]  /*4f80*/  ISETP.GE.AND P0, PT, R4, 0x81, PT ;  /* 0x000000810400780c */ /* 0x000fe40003f06270 */
[----:B0-----:R-:W-:Y:S01]  /*4f90*/  @!P1 IADD3.X R14, R7, R161, R6, P2, P4 ;  /* 0x000000a1070e9210 */ /* 0x001fe200017e8406 */
[----:B------:R-:W-:Y:S01]  /*4fa0*/  IMAD R20, R20, UR4, RZ ;  /* 0x0000000414147c24 */ /* 0x000fe2000f8e02ff */
[----:B------:R-:W-:Y:S02]  /*4fb0*/  ISETP.LT.OR P3, PT, R3, 0x1, !P0 ;  /* 0x000000010300780c */ /* 0x000fe40004761670 */
[----:B---3--:R-:W-:Y:S02]  /*4fc0*/  @!P1 IADD3 R16, P5, R23, R88, RZ ;  /* 0x0000005817109210 */ /* 0x008fe40007fbe0ff */
[----:B------:R-:W-:-:S03]  /*4fd0*/  PRMT R7, RZ, 0x7610, R7 ;  /* 0x00007610ff077816 */ /* 0x000fc60000000007 */
[----:B------:R-:W-:-:S06]  /*4fe0*/  @!P1 IMAD.X R17, R14, 0x1, R89, P5 ;  /* 0x000000010e119824 */ /* 0x000fcc00028e0659 */
[----:B------:R-:W0:Y:S01]  /*4ff0*/  @!P3 LDC.64 R22, c[0x0][0x650] ;  /* 0x00019400ff16bb82 */ /* 0x000e220000000a00 */
[----:B--2---:R-:W-:-:S04]  /*5000*/  LOP3.LUT R9, R9, 0xff, RZ, 0xc0, !PT ;  /* 0x000000ff09097812 */ /* 0x004fc800078ec0ff */
[----:B------:R-:W-:-:S05]  /*5010*/  F2FP.F16.E4M3.UNPACK_B R9, R9 ;  /* 0x00000009ff09723e */ /* 0x000fca00020006ff */
[----:B------:R-:W-:-:S05]  /*5020*/  HADD2.F32 R9, -RZ, R9.H0_H0 ;  /* 0x20000009ff097230 */ /* 0x000fca0000004100 */
[----:B------:R-:W-:Y:S01]  /*5030*/  FMUL R18, R9, R0 ;  /* 0x0000000009127220 */ /* 0x000fe20000400000 */
[----:B------:R-:W-:-:S04]  /*5040*/  IMAD.WIDE.U32 R8, R19, UR4, R10 ;  /* 0x0000000413087c25 */ /* 0x000fc8000f8e000a */
[----:B------:R-:W-:Y:S01]  /*5050*/  FFMA R18, R119, R2, R18 ;  /* 0x0000000277127223 */ /* 0x000fe20000000012 */
[----:B------:R-:W-:Y:S01]  /*5060*/  IMAD R19, R19, UR5, R20 ;  /* 0x0000000513137c24 */ /* 0x000fe2000f8e0214 */
[----:B------:R-:W-:-:S03]  /*5070*/  IADD3 R8, P2, R8, UR6, RZ ;  /* 0x0000000608087c10 */ /* 0x000fc6000ff5e0ff */
[----:B------:R-:W-:Y:S02]  /*5080*/  F2FP.SATFINITE.E4M3.F32.PACK_AB_MERGE_C R21, RZ, R18, RZ ;  /* 0x00000012ff15723e */ /* 0x000fe400048070ff */
[----:B------:R-:W-:-:S03]  /*5090*/  IADD3.X R9, R9, UR7, R19, P2, !PT ;  /* 0x0000000709097c10 */ /* 0x000fc600097fe413 */
[----:B------:R1:W-:Y:S04]  /*50a0*/  @!P1 STG.E.U8 desc[UR12][R16.64+0x39], R21 ;  /* 0x0000391510009986 */ /* 0x0003e8000c10110c */
[----:B------:R-:W2:Y:S01]  /*50b0*/  @!P3 LDG.E.U8 R7, desc[UR12][R8.64] ;  /* 0x0000000c0807b981 */ /* 0x000ea2000c1e1100 */
[----:B------:R-:W-:Y:S01]  /*50c0*/  IMAD.WIDE.U32 R14, R156, 0x80, RZ ;  /* 0x000000809c0e7825 */ /* 0x000fe200078e00ff */
[----:B------:R-:W-:-:S03]  /*50d0*/  ISETP.LT.OR P2, PT, R3, 0x2, !P0 ;  /* 0x000000020300780c */ /* 0x000fc60004741670 */
[----:B------:R-:W-:Y:S01]  /*50e0*/  IMAD.SHL.U32 R19, R157, 0x80, RZ ;  /* 0x000000809d137824 */ /* 0x000fe200078e00ff */
[----:B0-----:R-:W-:-:S03]  /*50f0*/  @!P3 IADD3 R14, P1, P4, R158, R22, R14 ;  /* 0x000000169e0eb210 */ /* 0x001fc60007c3e00e */
[----:B------:R-:W-:-:S05]  /*5100*/  IMAD.IADD R160, R15, 0x1, R19 ;  /* 0x000000010fa07824 */ /* 0x000fca00078e0213 */
[----:B------:R-:W-:Y:S01]  /*5110*/  @!P3 IADD3.X R15, R161, R23, R160, P1, P4 ;  /* 0x00000017a10fb210 */ /* 0x000fe20000fe84a0 */
        /* <DEDUP_REMOVED lines=9> */
[----:B------:R-:W3:Y:S01]  /*51b0*/  @!P2 LDG.E.U8 R7, desc[UR12][R8.64+0x1] ;  /* 0x0000010c0807a981 */ /* 0x000ee2000c1e1100 */
[----:B-1----:R-:W-:Y:S02]  /*51c0*/  IADD3 R17, P1, R12, 0x88, RZ ;  /* 0x000000880c117810 */ /* 0x002fe40007f3e0ff */
[----:B------:R-:W-:-:S03]  /*51d0*/  @!P2 LEA R21, P4, R156, R158, 0x7 ;  /* 0x0000009e9c15a211 */ /* 0x000fc600078838ff */
[----:B------:R-:W-:Y:S01]  /*51e0*/  IMAD.X R19, RZ, RZ, R13, P1 ;  /* 0x000000ffff137224 */ /* 0x000fe200008e060d */
[----:B------:R-:W-:Y:S01]  /*51f0*/  ISETP.GE.AND P1, PT, R4, 0x89, PT ;  /* 0x000000890400780c */ /* 0x000fe20003f26270 */
[----:B--2---:R-:W-:Y:S01]  /*5200*/  IMAD.WIDE.U32 R14, R17, UR4, R10 ;  /* 0x00000004110e7c25 */ /* 0x004fe2000f8e000a */
[----:B------:R-:W-:Y:S02]  /*5210*/  @!P2 LEA.HI.X R20, R156, R161, R157, 0x7, P4 ;  /* 0x000000a19c14a211 */ /* 0x000fe400020f3c9d */
[----:B------:R-:W-:Y:S01]  /*5220*/  ISETP.LT.OR P3, PT, R3, 0x1, !P1 ;  /* 0x000000010300780c */ /* 0x000fe20004f61670 */
[----:B------:R-:W-:Y:S01]  /*5230*/  IMAD R22, R19, UR4, RZ ;  /* 0x0000000413167c24 */ /* 0x000fe2000f8e02ff */
[----:B0-----:R-:W-:Y:S02]  /*5240*/  @!P2 IADD3 R16, P5, R21, R88, RZ ;  /* 0x000000581510a210 */ /* 0x001fe40007fbe0ff */
[----:B------:R-:W-:Y:S02]  /*5250*/  IADD3 R14, P4, R14, UR6, RZ ;  /* 0x000000060e0e7c10 */ /* 0x000fe4000ff9e0ff */
[----:B---3--:R-:W-:-:S04]  /*5260*/  LOP3.LUT R7, R7, 0xff, RZ, 0xc0, !PT ;  /* 0x000000ff07077812 */ /* 0x008fc800078ec0ff */
[----:B------:R-:W-:-:S05]  /*5270*/  F2FP.F16.E4M3.UNPACK_B R7, R7 ;  /* 0x00000007ff07723e */ /* 0x000fca00020006ff */
[----:B------:R-:W-:-:S05]  /*5280*/  HADD2.F32 R7, -RZ, R7.H0_H0 ;  /* 0x20000007ff077230 */ /* 0x000fca0000004100 */
[----:B------:R-:W-:Y:S01]  /*5290*/  FMUL R18, R7, R0 ;  /* 0x0000000007127220 */ /* 0x000fe20000400000 */
[----:B------:R-:W-:Y:S02]  /*52a0*/  IMAD R7, R17, UR5, R22 ;  /* 0x0000000511077c24 */ /* 0x000fe4000f8e0216 */
[----:B------:R-:W-:Y:S02]  /*52b0*/  @!P2 IMAD.X R17, R20, 0x1, R89, P5 ;  /* 0x000000011411a824 */ /* 0x000fe400028e0659 */
[----:B------:R-:W-:Y:S01]  /*52c0*/  FFMA R18, R57, R2, R18 ;  /* 0x0000000239127223 */ /* 0x000fe20000000012 */
[----:B------:R-:W0:Y:S01]  /*52d0*/  @!P3 LDC.64 R22, c[0x0][0x650] ;  /* 0x00019400ff16bb82 */ /* 0x000e220000000a00 */
[--C-:B------:R-:W-:Y:S02]  /*52e0*/  IADD3.X R15, R15, UR7, R7.reuse, P4, !PT ;  /* 0x000000070f0f7c10 */ /* 0x100fe4000a7fe407 */
[----:B------:R-:W-:Y:S02]  /*52f0*/  PRMT R7, RZ, 0x7610, R7 ;  /* 0x00007610ff077816 */ /* 0x000fe40000000007 */
[----:B------:R-:W-:-:S05]  /*5300*/  F2FP.SATFINITE.E4M3.F32.PACK_AB_MERGE_C R21, RZ, R18, RZ ;  /* 0x00000012ff15723e */ /* 0x000fca00048070ff */
[----:B------:R1:W-:Y:S04]  /*5310*/  @!P2 STG.E.U8 desc[UR12][R16.64+0x1], R21 ;  /* 0x000001151000a986 */ /* 0x0003e8000c10110c */
[----:B------:R-:W2:Y:S01]  /*5320*/  @!P3 LDG.E.U8 R7, desc[UR12][R14.64] ;  /* 0x0000000c0e07b981 */ /* 0x000ea2000c1e1100 */
[----:B------:R-:W-:-:S04]  /*5330*/  @!P3 IADD3 R19, P2, R5, R158, RZ ;  /* 0x0000009e0513b210 */ /* 0x000fc80007f5e0ff */
[----:B------:R-:W-:Y:S01]  /*5340*/  @!P3 LEA R19, P4, R156, R19, 0x7 ;  /* 0x000000139c13b211 */ /* 0x000fe200078838ff */
[----:B------:R-:W-:Y:S01]  /*5350*/  @!P3 IMAD.X R20, R6, 0x1, R161, P2 ;  /* 0x000000010614b824 */ /* 0x000fe200010e06a1 */
[----:B------:R-:W-:Y:S02]  /*5360*/  ISETP.LT.OR P2, PT, R3, 0x2, !P1 ;  /* 0x000000020300780c */ /* 0x000fe40004f41670 */
[----:B0-----:R-:W-:Y:S02]  /*5370*/  @!P3 IADD3 R18, P5, R19, R22, RZ ;  /* 0x000000161312b210 */ /* 0x001fe40007fbe0ff */
[----:B-1----:R-:W-:-:S05]  /*5380*/  @!P3 LEA.HI.X R16, R156, R20, R157, 0x7, P4 ;  /* 0x000000149c10b211 */ /* 0x002fca00020f3c9d */
        /* <DEDUP_REMOVED lines=11> */
[----:B------:R-:W-:-:S04]  /*5440*/  @!P2 IADD3 R17, P3, R5, R158, RZ ;  /* 0x0000009e0511a210 */ /* 0x000fc80007f7e0ff */
[----:B------:R-:W-:-:S04]  /*5450*/  @!P2 LEA R17, P4, R156, R17, 0x7 ;  /* 0x000000119c11a211 */ /* 0x000fc800078838ff */
[----:B0-----:R-:W-:Y:S02]  /*5460*/  @!P2 IADD3 R16, P5, R17, R22, RZ ;  /* 0x000000161110a210 */ /* 0x001fe40007fbe0ff */
[----:B--2---:R-:W-:-:S04]  /*5470*/  LOP3.LUT R7, R7, 0xff, RZ, 0xc0, !PT ;  /* 0x000000ff07077812 */ /* 0x004fc800078ec0ff */
[----:B------:R-:W-:-:S05]  /*5480*/  F2FP.F16.E4M3.UNPACK_B R7, R7 ;  /* 0x00000007ff07723e */ /* 0x000fca00020006ff */
[----:B------:R-:W-:-:S05]  /*5490*/  HADD2.F32 R7, -RZ, R7.H0_H0 ;  /* 0x20000007ff077230 */ /* 0x000fca0000004100 */
[----:B------:R-:W-:Y:S01]  /*54a0*/  FMUL R20, R7, R0 ;  /* 0x0000000007147220 */ /* 0x000fe20000400000 */
[----:B------:R-:W-:Y:S01]  /*54b0*/  @!P2 IMAD.X R7, R6, 0x1, R161, P3 ;  /* 0x000000010607a824 */ /* 0x000fe200018e06a1 */
[----:B------:R-:W-:Y:S02]  /*54c0*/  ISETP.LT.OR P3, PT, R3, 0x9, !P0 ;  /* 0x000000090300780c */ /* 0x000fe40004761670 */
[----:B------:R-:W-:Y:S02]  /*54d0*/  FFMA R20, R59, R2, R20 ;  /* 0x000000023b147223 */ /* 0x000fe40000000014 */
[----:B-1----:R-:W-:Y:S02]  /*54e0*/  @!P2 LEA.HI.X R18, R156, R7, R157, 0x7, P4 ;  /* 0x000000079c12a211 */ /* 0x002fe400020f3c9d */
[----:B------:R-:W-:Y:S02]  /*54f0*/  PRMT R7, RZ, 0x7610, R7 ;  /* 0x00007610ff077816 */ /* 0x000fe40000000007 */
[----:B------:R-:W-:Y:S01]  /*5500*/  F2FP.SATFINITE.E4M3.F32.PACK_AB_MERGE_C R21, RZ, R20, RZ ;  /* 0x00000014ff15723e */ /* 0x000fe200048070ff */
[----:B------:R-:W-:-:S04]  /*5510*/  @!P2 IMAD.X R17, R18, 0x1, R23, P5 ;  /* 0x000000011211a824 */ /* 0x000fc800028e0617 */
[----:B------:R-:W0:Y:S01]  /*5520*/  @!P3 LDC.64 R22, c[0x0][0x650] ;  /* 0x00019400ff16bb82 */ /* 0x000e220000000a00 */
[----:B------:R1:W-:Y:S04]  /*5530*/  @!P2 STG.E.U8 desc[UR12][R16.64+0x1], R21 ;  /* 0x000001151000a986 */ /* 0x0003e8000c10110c */
[----:B------:R-:W2:Y:S01]  /*5540*/  @!P3 LDG.E.U8 R7, desc[UR12][R8.64+0x8] ;  /* 0x0000080c0807b981 */ /* 0x000ea2000c1e1100 */
[C---:B------:R-:W-:Y:S02]  /*5550*/  @!P3 LEA R19, P4, R156.reuse, R158, 0x7 ;  /* 0x0000009e9c13b211 */ /* 0x040fe400078838ff */
[----:B------:R-:W-:Y:S02]  /*5560*/  ISETP.LT.OR P2, PT, R3, 0xa, !P0 ;  /* 0x0000000a0300780c */ /* 0x000fe40004741670 */
[----:B-1----:R-:W-:-:S02]  /*5570*/  @!P3 LEA.HI.X R16, R156, R161, R157, 0x7, P4 ;  /* 0x000000a19c10b211 */ /* 0x002fc400020f3c9d */
[----:B0-----:R-:W-:-:S05]  /*5580*/  @!P3 IADD3 R18, P5, R19, R22, RZ ;  /* 0x000000161312b210 */ /* 0x001fca0007fbe0ff */
        /* <DEDUP_REMOVED lines=11> */
[C---:B------:R-:W-:Y:S02]  /*5640*/  @!P2 LEA R17, P4, R156.reuse, R158, 0x7 ;  /* 0x0000009e9c11a211 */ /* 0x040fe400078838ff */
        /* <DEDUP_REMOVED lines=398> */
[----:B------:R-:W-:Y:S02]  /*6f30*/  @!P2 IADD3 R9, P0, R5, R158, RZ ;  /* 0x0000009e0509a210 */ /* 0x000fe40007f1e0ff */
[----:B------:R-:W-:Y:S02]  /*6f40*/  ISETP.LT.OR P1, PT, R3, 0x3a, !P1 ;  /* 0x0000003a0300780c */ /* 0x000fe40004f21670 */
[----:B------:R-:W-:Y:S01]  /*6f50*/  @!P2 LEA R21, P3, R156, R9, 0x7 ;  /* 0x000000099c15a211 */ /* 0x000fe200078638ff */
[----:B------:R-:W-:-:S03]  /*6f60*/  @!P2 IMAD.X R9, R6, 0x1, R161, P0 ;  /* 0x000000010609a824 */ /* 0x000fc600000e06a1 */
[----:B0-----:R-:W-:Y:S02]  /*6f70*/  @!P2 IADD3 R8, P0, R21, R22, RZ ;  /* 0x000000161508a210 */ /* 0x001fe40007f1e0ff */
[----:B-1----:R-:W-:-:S05]  /*6f80*/  @!P2 LEA.HI.X R16, R156, R9, R157, 0x7, P3 ;  /* 0x000000099c10a211 */ /* 0x002fca00018f3c9d */
[----:B------:R-:W-:Y:S01]  /*6f90*/  @!P2 IMAD.X R9, R16, 0x1, R23, P0 ;  /* 0x000000011009a824 */ /* 0x000fe200000e0617 */
        /* <DEDUP_REMOVED lines=9> */
[----:B------:R2:W3:Y:S01]  /*7030*/  @!P1 LDG.E.U8 R7, desc[UR12][R14.64+0x39] ;  /* 0x0000390c0e079981 */ /* 0x0004e2000c1e1100 */
[----:B------:R-:W-:-:S04]  /*7040*/  @!P1 IADD3 R19, P2, R5, R158, RZ ;  /* 0x0000009e05139210 */ /* 0x000fc80007f5e0ff */
[----:B------:R-:W-:Y:S01]  /*7050*/  @!P1 LEA R19, P4, R156, R19, 0x7 ;  /* 0x000000139c139211 */ /* 0x000fe200078838ff */
[----:B--2---:R-:W-:-:S05]  /*7060*/  @!P1 IMAD.X R15, R6, 0x1, R161, P2 ;  /* 0x00000001060f9824 */ /* 0x004fca00010e06a1 */
[----:B------:R-:W-:Y:S02]  /*7070*/  @!P1 LEA.HI.X R18, R156, R15, R157, 0x7, P4 ;  /* 0x0000000f9c129211 */ /* 0x000fe400020f3c9d */
[----:B---3--:R-:W-:-:S04]  /*7080*/  LOP3.LUT R7, R7, 0xff, RZ, 0xc0, !PT ;  /* 0x000000ff07077812 */ /* 0x008fc800078ec0ff */
[----:B------:R-:W-:-:S05]  /*7090*/  F2FP.F16.E4M3.UNPACK_B R7, R7 ;  /* 0x00000007ff07723e */ /* 0x000fca00020006ff */
[----:B------:R-:W-:-:S05]  /*70a0*/  HADD2.F32 R7, -RZ, R7.H0_H0 ;  /* 0x20000007ff077230 */ /* 0x000fca0000004100 */
[----:B------:R-:W-:Y:S01]  /*70b0*/  FMUL R16, R7, R0 ;  /* 0x0000000007107220 */ /* 0x000fe20000400000 */
[----:B------:R-:W-:-:S03]  /*70c0*/  IADD3 R7, P0, R12, 0xc0, RZ ;  /* 0x000000c00c077810 */ /* 0x000fc60007f1e0ff */
[----:B------:R-:W-:Y:S02]  /*70d0*/  FFMA R87, R87, R2, R16 ;  /* 0x0000000257577223 */ /* 0x000fe40000000010 */
[----:B------:R-:W-:Y:S01]  /*70e0*/  IMAD.X R16, RZ, RZ, R13, P0 ;  /* 0x000000ffff107224 */ /* 0x000fe200000e060d */
[----:B------:R-:W-:Y:S01]  /*70f0*/  ISETP.GE.AND P0, PT, R4, 0xc1, PT ;  /* 0x000000c10400780c */ /* 0x000fe20003f06270 */
[----:B-1----:R-:W-:Y:S01]  /*7100*/  IMAD.WIDE.U32 R8, R7, UR4, R10 ;  /* 0x0000000407087c25 */ /* 0x002fe2000f8e000a */
[----:B------:R-:W-:Y:S02]  /*7110*/  F2FP.SATFINITE.E4M3.F32.PACK_AB_MERGE_C R87, RZ, R87, RZ ;  /* 0x00000057ff57723e */ /* 0x000fe400048070ff */
[----:B------:R-:W-:Y:S01]  /*7120*/  ISETP.LT.OR P3, PT, R3, 0x1, !P0 ;  /* 0x000000010300780c */ /* 0x000fe20004761670 */
[----:B------:R-:W-:Y:S01]  /*7130*/  IMAD R14, R16, UR4, RZ ;  /* 0x00000004100e7c24 */ /* 0x000fe2000f8e02ff */
[----:B0-----:R-:W-:Y:S02]  /*7140*/  @!P1 IADD3 R16, P5, R19, R20, RZ ;  /* 0x0000001413109210 */ /* 0x001fe40007fbe0ff */
[----:B------:R-:W-:Y:S01]  /*7150*/  IADD3 R8, P2, R8, UR6, RZ ;  /* 0x0000000608087c10 */ /* 0x000fe2000ff5e0ff */
[----:B------:R-:W-:-:S02]  /*7160*/  IMAD R7, R7, UR5, R14 ;  /* 0x0000000507077c24 */ /* 0x000fc4000f8e020e */
[----:B------:R-:W-:-:S03]  /*7170*/  @!P1 IMAD.X R17, R18, 0x1, R21, P5 ;  /* 0x0000000112119824 */ /* 0x000fc600028e0615 */
[--C-:B------:R-:W-:Y:S02]  /*7180*/  IADD3.X R9, R9, UR7, R7.reuse, P2, !PT ;  /* 0x0000000709097c10 */ /* 0x100fe400097fe407 */
[----:B------:R-:W-:Y:S01]  /*7190*/  PRMT R7, RZ, 0x7610, R7 ;  /* 0x00007610ff077816 */ /* 0x000fe20000000007 */
[----:B------:R0:W-:Y:S01]  /*71a0*/  @!P1 STG.E.U8 desc[UR12][R16.64+0x39], R87 ;  /* 0x0000395710009986 */ /* 0x0001e2000c10110c */
[----:B------:R-:W1:Y:S04]  /*71b0*/  @!P3 LDC.64 R18, c[0x0][0x650] ;  /* 0x00019400ff12bb82 */ /* 0x000e680000000a00 */
[----:B------:R-:W2:Y:S01]  /*71c0*/  @!P3 LDG.E.U8 R7, desc[UR12][R8.64] ;  /* 0x0000000c0807b981 */ /* 0x000ea2000c1e1100 */
[----:B------:R-:W-:Y:S01]  /*71d0*/  @!P3 IMAD.MOV.U32 R160, RZ, RZ, R158 ;  /* 0x000000ffffa0b224 */ /* 0x000fe200078e009e */
[----:B------:R-:W-:-:S03]  /*71e0*/  ISETP.LT.OR P2, PT, R3, 0x2, !P0 ;  /* 0x000000020300780c */ /* 0x000fc60004741670 */
[----:B------:R-:W-:-:S04]  /*71f0*/  @!P3 IMAD.WIDE.U32 R14, R156, 0xc0, R160 ;  /* 0x000000c09c0eb825 */ /* 0x000fc800078e00a0 */
[----:B0-----:R-:W-:-:S06]  /*7200*/  @!P3 IMAD R16, R157, 0xc0, RZ ;  /* 0x000000c09d10b824 */ /* 0x001fcc00078e02ff */
[----:B------:R-:W0:Y:S01]  /*7210*/  @!P2 LDC.64 R20, c[0x0][0x650] ;  /* 0x00019400ff14ab82 */ /* 0x000e220000000a00 */
[----:B-1----:R-:W-:-:S04]  /*7220*/  @!P3 IADD3 R14, P1, R14, R18, RZ ;  /* 0x000000120e0eb210 */ /* 0x002fc80007f3e0ff */
[----:B------:R-:W-:Y:S02]  /*7230*/  @!P3 IADD3.X R15, R19, R15, R16, P1, !PT ;  /* 0x0000000f130fb210 */ /* 0x000fe40000ffe410 */
        /* <DEDUP_REMOVED lines=9> */
[----:B------:R-:W-:Y:S02]  /*72d0*/  IADD3 R17, P3, R12, 0xc8, RZ ;  /* 0x000000c80c117810 */ /* 0x000fe40007f7e0ff */
[----:B------:R-:W-:-:S03]  /*72e0*/  ISETP.GE.AND P1, PT, R4, 0xc9, PT ;  /* 0x000000c90400780c */ /* 0x000fc60003f26270 */
[----:B------:R-:W-:Y:S01]  /*72f0*/  IMAD.X R4, RZ, RZ, R13, P3 ;  /* 0x000000ffff047224 */ /* 0x000fe200018e060d */
[----:B------:R-:W-:Y:S01]  /*7300*/  ISETP.LT.OR P3, PT, R3, 0x1, !P1 ;  /* 0x000000010300780c */ /* 0x000fe20004f61670 */
[----:B------:R-:W-:Y:S02]  /*7310*/  @!P2 IMAD.MOV.U32 R13, RZ, RZ, R161 ;  /* 0x000000ffff0da224 */ /* 0x000fe400078e00a1 */
[----:B------:R-:W-:-:S04]  /*7320*/  IMAD.WIDE.U32 R10, R17, UR4, R10 ;  /* 0x00000004110a7c25 */ /* 0x000fc8000f8e000a */
[----:B------:R-:W-:Y:S01]  /*7330*/  IMAD R4, R4, UR4, RZ ;  /* 0x0000000404047c24 */ /* 0x000fe2000f8e02ff */
[----:B------:R-:W-:-:S03]  /*7340*/  IADD3 R10, P4, R10, UR6, RZ ;  /* 0x000000060a0a7c10 */ /* 0x000fc6000ff9e0ff */
[--C-:B------:R-:W-:Y:S01]  /*7350*/  IMAD R17, R17, UR5, R4.reuse ;  /* 0x0000000511117c24 */ /* 0x100fe2000f8e0204 */
[----:B------:R-:W-:-:S04]  /*7360*/  PRMT R4, RZ, 0x7610, R4 ;  /* 0x00007610ff047816 */ /* 0x000fc80000000004 */
[----:B------:R-:W-:Y:S02]  /*7370*/  IADD3.X R11, R11, UR7, R17, P4, !PT ;  /* 0x000000070b0b7c10 */ /* 0x000fe4000a7fe411 */
[----:B------:R-:W1:Y:S01]  /*7380*/  @!P3 LDC.64 R16, c[0x0][0x650] ;  /* 0x00019400ff10bb82 */ /* 0x000e620000000a00 */
[----:B--2---:R-:W-:-:S04]  /*7390*/  LOP3.LUT R7, R7, 0xff, RZ, 0xc0, !PT ;  /* 0x000000ff07077812 */ /* 0x004fc800078ec0ff */
[----:B------:R-:W-:-:S05]  /*73a0*/  F2FP.F16.E4M3.UNPACK_B R7, R7 ;  /* 0x00000007ff07723e */ /* 0x000fca00020006ff */
[----:B------:R-:W-:-:S05]  /*73b0*/  HADD2.F32 R7, -RZ, R7.H0_H0 ;  /* 0x20000007ff077230 */ /* 0x000fca0000004100 */
[----:B------:R-:W-:Y:S01]  /*73c0*/  FMUL R12, R7, R0 ;  /* 0x00000000070c7220 */ /* 0x000fe20000400000 */
[----:B------:R-:W-:-:S03]  /*73d0*/  @!P2 IMAD R7, R157, 0xc0, RZ ;  /* 0x000000c09d07a824 */ /* 0x000fc600078e02ff */
[----:B------:R-:W-:Y:S01]  /*73e0*/  FFMA R25, R25, R2, R12 ;  /* 0x0000000219197223 */ /* 0x000fe2000000000c */
[----:B------:R-:W-:-:S04]  /*73f0*/  @!P2 IMAD.MOV.U32 R12, RZ, RZ, R158 ;  /* 0x000000ffff0ca224 */ /* 0x000fc800078e009e */
[----:B------:R-:W-:Y:S01]  /*7400*/  @!P2 IMAD.WIDE.U32 R12, R156, 0xc0, R12 ;  /* 0x000000c09c0ca825 */ /* 0x000fe200078e000c */
[----:B------:R-:W-:Y:S02]  /*7410*/  F2FP.SATFINITE.E4M3.F32.PACK_AB_MERGE_C R25, RZ, R25, RZ ;  /* 0x00000019ff19723e */ /* 0x000fe400048070ff */
[----:B0-----:R-:W-:-:S04]  /*7420*/  @!P2 IADD3 R14, P5, R12, R20, RZ ;  /* 0x000000140c0ea210 */ /* 0x001fc80007fbe0ff */
[----:B------:R-:W-:-:S05]  /*7430*/  @!P2 IADD3.X R15, R21, R13, R7, P5, !PT ;  /* 0x0000000d150fa210 */ /* 0x000fca0002ffe407 */
[----:B------:R0:W-:Y:S04]  /*7440*/  @!P2 STG.E.U8 desc[UR12][R14.64+0x1], R25 ;  /* 0x000001190e00a986 */ /* 0x0001e8000c10110c */
[----:B------:R-:W2:Y:S01]  /*7450*/  @!P3 LDG.E.U8 R4, desc[UR12][R10.64] ;  /* 0x0000000c0a04b981 */ /* 0x000ea2000c1e1100 */
[----:B------:R-:W-:-:S05]  /*7460*/  @!P3 IADD3 R12, P2, R5, R158, RZ ;  /* 0x0000009e050cb210 */ /* 0x000fca0007f5e0ff */
[----:B------:R-:W-:Y:S01]  /*7470*/  @!P3 IMAD.X R13, R6, 0x1, R161, P2 ;  /* 0x00000001060db824 */ /* 0x000fe200010e06a1 */
[----:B------:R-:W-:Y:S01]  /*7480*/  ISETP.LT.OR P2, PT, R3, 0x2, !P1 ;  /* 0x000000020300780c */ /* 0x000fe20004f41670 */
[----:B------:R-:W-:-:S03]  /*7490*/  @!P3 IMAD.WIDE.U32 R12, R156, 0xc0, R12 ;  /* 0x000000c09c0cb825 */ /* 0x000fc600078e000c */
[----:B-1----:R-:W-:-:S09]  /*74a0*/  @!P3 IADD3 R12, P4, R12, R16, RZ ;  /* 0x000000100c0cb210 */ /* 0x002fd20007f9e0ff */
[----:B------:R-:W1:Y:S01]  /*74b0*/  @!P2 LDC.64 R18, c[0x0][0x650] ;  /* 0x00019400ff12ab82 */ /* 0x000e620000000a00 */
[----:B--2---:R-:W-:-:S04]  /*74c0*/  LOP3.LUT R4, R4, 0xff, RZ, 0xc0, !PT ;  /* 0x000000ff04047812 */ /* 0x004fc800078ec0ff */
[----:B------:R-:W-:-:S05]  /*74d0*/  F2FP.F16.E4M3.UNPACK_B R4, R4 ;  /* 0x00000004ff04723e */ /* 0x000fca00020006ff */
[----:B------:R-:W-:Y:S02]  /*74e0*/  HADD2.F32 R7, -RZ, R4.H0_H0 ;  /* 0x20000004ff077230 */ /* 0x000fe40000004100 */
[----:B------:R-:W-:-:S03]  /*74f0*/  @!P3 IMAD R4, R157, 0xc0, RZ ;  /* 0x000000c09d04b824 */ /* 0x000fc600078e02ff */
[----:B------:R-:W-:Y:S02]  /*7500*/  FMUL R7, R7, R0 ;  /* 0x0000000007077220 */ /* 0x000fe40000400000 */
[----:B------:R-:W-:Y:S02]  /*7510*/  @!P3 IADD3.X R13, R17, R4, R13, P4, !PT ;  /* 0x00000004110db210 */ /* 0x000fe400027fe40d */
[----:B------:R-:W-:Y:S01]  /*7520*/  FFMA R7, R26, R2, R7 ;  /* 0x000000021a077223 */ /* 0x000fe20000000007 */
[----:B------:R-:W-:-:S04]  /*7530*/  PRMT R4, RZ, 0x7610, R4 ;  /* 0x00007610ff047816 */ /* 0x000fc80000000004 */
[----:B------:R-:W-:-:S05]  /*7540*/  F2FP.SATFINITE.E4M3.F32.PACK_AB_MERGE_C R17, RZ, R7, RZ ;  /* 0x00000007ff11723e */ /* 0x000fca00048070ff */
[----:B------:R1:W-:Y:S04]  /*7550*/  @!P3 STG.E.U8 desc[UR12][R12.64], R17 ;  /* 0x000000110c00b986 */ /* 0x0003e8000c10110c */
[----:B------:R-:W2:Y:S01]  /*7560*/  @!P2 LDG.E.U8 R4, desc[UR12][R10.64+0x1] ;  /* 0x0000010c0a04a981 */ /* 0x000ea2000c1e1100 */
[----:B0-----:R-:W-:-:S05]  /*7570*/  @!P2 IADD3 R14, P3, R5, R158, RZ ;  /* 0x0000009e050ea210 */ /* 0x001fca0007f7e0ff */
[----:B------:R-:W-:Y:S01]  /*7580*/  @!P2 IMAD.X R15, R6, 0x1, R161, P3 ;  /* 0x00000001060fa824 */ /* 0x000fe200018e06a1 */
[----:B------:R-:W-:Y:S01]  /*7590*/  ISETP.LT.OR P3, PT, R3, 0x9, !P0 ;  /* 0x000000090300780c */ /* 0x000fe20004761670 */
[----:B------:R-:W-:-:S03]  /*75a0*/  @!P2 IMAD.WIDE.U32 R14, R156, 0xc0, R14 ;  /* 0x000000c09c0ea825 */ /* 0x000fc600078e000e */
[----:B-1----:R-:W-:Y:S02]  /*75b0*/  @!P2 IADD3 R12, P4, R14, R18, RZ ;  /* 0x000000120e0ca210 */ /* 0x002fe40007f9e0ff */
[----:B--2---:R-:W-:-:S04]  /*75c0*/  LOP3.LUT R4, R4, 0xff, RZ, 0xc0, !PT ;  /* 0x000000ff04047812 */ /* 0x004fc800078ec0ff */
[----:B------:R-:W-:-:S05]  /*75d0*/  F2FP.F16.E4M3.UNPACK_B R4, R4 ;  /* 0x00000004ff04723e */ /* 0x000fca00020006ff */
[----:B------:R-:W-:-:S05]  /*75e0*/  HADD2.F32 R7, -RZ, R4.H0_H0 ;  /* 0x20000004ff077230 */ /* 0x000fca0000004100 */
[----:B------:R-:W-:Y:S01]  /*75f0*/  FMUL R4, R7, R0 ;  /* 0x0000000007047220 */ /* 0x000fe20000400000 */
[----:B------:R-:W-:-:S03]  /*7600*/  @!P2 IMAD R7, R157, 0xc0, RZ ;  /* 0x000000c09d07a824 */ /* 0x000fc600078e02ff */
[----:B------:R-:W-:Y:S02]  /*7610*/  FFMA R4, R27, R2, R4 ;  /* 0x000000021b047223 */ /* 0x000fe40000000004 */
[----:B------:R-:W-:Y:S02]  /*7620*/  @!P2 IADD3.X R13, R19, R7, R15, P4, !PT ;  /* 0x00000007130da210 */ /* 0x000fe400027fe40f */
[----:B------:R-:W0:Y:S01]  /*7630*/  @!P3 LDC.64 R18, c[0x0][0x650] ;  /* 0x00019400ff12bb82 */ /* 0x000e220000000a00 */
[----:B------:R-:W-:Y:S02]  /*7640*/  F2FP.SATFINITE.E4M3.F32.PACK_AB_MERGE_C R17, RZ, R4, RZ ;  /* 0x00000004ff11723e */ /* 0x000fe400048070ff */
[----:B------:R-:W-:-:S03]  /*7650*/  PRMT R4, RZ, 0x7610, R4 ;  /* 0x00007610ff047816 */ /* 0x000fc60000000004 */
[----:B------:R1:W-:Y:S04]  /*7660*/  @!P2 STG.E.U8 desc[UR12][R12.64+0x1], R17 ;  /* 0x000001110c00a986 */ /* 0x0003e8000c10110c */
[----:B------:R-:W2:Y:S01]  /*7670*/  @!P3 LDG.E.U8 R4, desc[UR12][R8.64+0x8] ;  /* 0x0000080c0804b981 */ /* 0x000ea2000c1e1100 */
[----:B------:R-:W-:Y:S01]  /*7680*/  ISETP.LT.OR P4, PT, R3, 0xa, !P0 ;  /* 0x0000000a0300780c */ /* 0x000fe20004781670 */
[----:B-1----:R-:W-:Y:S02]  /*7690*/  @!P3 IMAD.MOV.U32 R12, RZ, RZ, R158 ;  /* 0x000000ffff0cb224 */ /* 0x002fe400078e009e */
[----:B------:R-:W-:Y:S02]  /*76a0*/  @!P3 IMAD.MOV.U32 R13, RZ, RZ, R161 ;  /* 0x000000ffff0db224 */ /* 0x000fe400078e00a1 */
[----:B------:R-:W-:-:S03]  /*76b0*/  @!P3 IMAD.WIDE.U32 R14, R156, 0xc0, R12 ;  /* 0x000000c09c0eb825 */ /* 0x000fc600078e000c */
[----:B0-----:R-:W-:Y:S02]  /*76c0*/  @!P3 IADD3 R12, P2, R14, R18, RZ ;  /* 0x000000120e0cb210 */ /* 0x001fe40007f5e0ff */
[----:B--2---:R-:W-:-:S04]  /*76d0*/  LOP3.LUT R4, R4, 0xff, RZ, 0xc0, !PT ;  /* 0x000000ff04047812 */ /* 0x004fc800078ec0ff */
[----:B------:R-:W-:-:S05]  /*76e0*/  F2FP.F16.E4M3.UNPACK_B R4, R4 ;  /* 0x00000004ff04723e */ /* 0x000fca00020006ff */
[----:B------:R-:W-:Y:S02]  /*76f0*/  HADD2.F32 R7, -RZ, R4.H0_H0 ;  /* 0x20000004ff077230 */ /* 0x000fe40000004100 */
[----:B------:R-:W-:-:S03]  /*7700*/  @!P3 IMAD R4, R157, 0xc0, RZ ;  /* 0x000000c09d04b824 */ /* 0x000fc600078e02ff */
[----:B------:R-:W-:Y:S02]  /*7710*/  FMUL R7, R7, R0 ;  /* 0x0000000007077220 */ /* 0x000fe40000400000 */
[--C-:B------:R-:W-:Y:S02]  /*7720*/  @!P3 IADD3.X R13, R19, R15, R4.reuse, P2, !PT ;  /* 0x0000000f130db210 */ /* 0x100fe400017fe404 */
[----:B------:R-:W-:Y:S01]  /*7730*/  FFMA R7, R28, R2, R7 ;  /* 0x000000021c077223 */ /* 0x000fe20000000007 */
[----:B------:R-:W-:Y:S01]  /*7740*/  PRMT R4, RZ, 0x7610, R4 ;  /* 0x00007610ff047816 */ /* 0x000fe20000000004 */
[----:B------:R-:W0:Y:S03]  /*7750*/  @!P4 LDC.64 R18, c[0x0][0x650] ;  /* 0x00019400ff12cb82 */ /* 0x000e260000000a00 */
[----:B------:R-:W-:-:S05]  /*7760*/  F2FP.SATFINITE.E4M3.F32.PACK_AB_MERGE_C R17, RZ, R7, RZ ;  /* 0x00000007ff11723e */ /* 0x000fca00048070ff */
        /* <DEDUP_REMOVED lines=19> */
[----:B------:R-:W-:-:S05]  /*78a0*/  @!P2 IADD3 R14, P3, R5, R158, RZ ;  /* 0x0000009e050ea210 */ /* 0x000fca0007f7e0ff */
[----:B------:R-:W-:Y:S01]  /*78b0*/  @!P2 IMAD.X R15, R6, 0x1, R161, P3 ;  /* 0x00000001060fa824 */ /* 0x000fe200018e06a1 */
[----:B------:R-:W-:Y:S01]  /*78c0*/  ISETP.LT.OR P3, PT, R3, 0xa, !P1 ;  /* 0x0000000a0300780c */ /* 0x000fe20004f61670 */
[----:B------:R-:W-:-:S03]  /*78d0*/  @!P2 IMAD.WIDE.U32 R14, R156, 0xc0, R14 ;  /* 0x000000c09c0ea825 */ /* 0x000fc600078e000e */
[----:B0-----:R-:W-:Y:S02]  /*78e0*/  @!P2 IADD3 R12, P4, R14, R18, RZ ;  /* 0x000000120e0ca210 */ /* 0x001fe40007f9e0ff */
[----:B--2---:R-:W-:-:S04]  /*78f0*/  LOP3.LUT R4, R4, 0xff, RZ, 0xc0, !PT ;  /* 0x000000ff04047812 */ /* 0x004fc800078ec0ff */
[----:B------:R-:W-:-:S05]  /*7900*/  F2FP.F16.E4M3.UNPACK_B R4, R4 ;  /* 0x00000004ff04723e */ /* 0x000fca00020006ff */
[----:B------:R-:W-:Y:S02]  /*7910*/  HADD2.F32 R7, -RZ, R4.H0_H0 ;  /* 0x20000004ff077230 */ /* 0x000fe40000004100 */
[----:B------:R-:W-:-:S03]  /*7920*/  @!P2 IMAD R4, R157, 0xc0, RZ ;  /* 0x000000c09d04a824 */ /* 0x000fc600078e02ff */
[----:B------:R-:W-:Y:S02]  /*7930*/  FMUL R7, R7, R0 ;  /* 0x0000000007077220 */ /* 0x000fe40000400000 */
[----:B------:R-:W-:Y:S02]  /*7940*/  @!P2 IADD3.X R13, R19, R4, R15, P4, !PT ;  /* 0x00000004130da210 */ /* 0x000fe400027fe40f */
[----:B------:R-:W-:Y:S01]  /*7950*/  FFMA R7, R30, R2, R7 ;  /* 0x000000021e077223 */ /* 0x000fe20000000007 */
[----:B------:R-:W-:Y:S01]  /*7960*/  PRMT R4, RZ, 0x7610, R4 ;  /* 0x00007610ff047816 */ /* 0x000fe20000000004 */
[----:B------:R-:W0:Y:S03]  /*7970*/  @!P3 LDC.64 R18, c[0x0][0x650] ;  /* 0x00019400ff12bb82 */ /* 0x000e260000000a00 */
[----:B------:R-:W-:-:S05]  /*7980*/  F2FP.SATFINITE.E4M3.F32.PACK_AB_MERGE_C R17, RZ, R7, RZ ;  /* 0x00000007ff11723e */ /* 0x000fca00048070ff */
        /* <DEDUP_REMOVED lines=296> */
[----:B--2---:R-:W-:-:S05]  /*8c10*/  F2FP.F16.E4M3.UNPACK_B R4, R4 ;  /* 0x00000004ff04723e */ /* 0x004fca00020006ff */
        /* <DEDUP_REMOVED lines=31> */
[----:B--2---:R-:W-:-:S05]  /*8e10*/  F2FP.F16.E4M3.UNPACK_B R4, R4 ;  /* 0x00000004ff04723e */ /* 0x004fca00020006ff */
        /* <DEDUP_REMOVED lines=41> */
[----:B------:R2:W3:Y:S01]  /*90b0*/  @!P0 LDG.E.U8 R4, desc[UR12][R8.64+0x39] ;  /* 0x0000390c08048981 */ /* 0x0004e2000c1e1100 */
[----:B------:R-:W-:Y:S01]  /*90c0*/  ISETP.LT.OR P2, PT, R3, 0x39, !P1 ;  /* 0x000000390300780c */ /* 0x000fe20004f41670 */
[----:B--2---:R-:W-:Y:S02]  /*90d0*/  @!P0 IMAD.MOV.U32 R8, RZ, RZ, R158 ;  /* 0x000000ffff088224 */ /* 0x004fe400078e009e */
[----:B------:R-:W-:-:S10]  /*90e0*/  @!P0 IMAD.MOV.U32 R9, RZ, RZ, R161 ;  /* 0x000000ffff098224 */ /* 0x000fd400078e00a1 */
[----:B-1----:R-:W1:Y:S01]  /*90f0*/  @!P2 LDC.64 R16, c[0x0][0x650] ;  /* 0x00019400ff10ab82 */ /* 0x002e620000000a00 */
[----:B------:R-:W-:-:S03]  /*9100*/  @!P0 IMAD.WIDE.U32 R14, R156, 0xc0, R8 ;  /* 0x000000c09c0e8825 */ /* 0x000fc600078e0008 */
[----:B0-----:R-:W-:Y:S02]  /*9110*/  @!P0 IADD3 R12, P3, R14, R18, RZ ;  /* 0x000000120e0c8210 */ /* 0x001fe40007f7e0ff */
[----:B---3--:R-:W-:-:S05]  /*9120*/  F2FP.F16.E4M3.UNPACK_B R4, R4 ;  /* 0x00000004ff04723e */ /* 0x008fca00020006ff */
[----:B------:R-:W-:-:S05]  /*9130*/  HADD2.F32 R7, -RZ, R4.H0_H0 ;  /* 0x20000004ff077230 */ /* 0x000fca0000004100 */
[----:B------:R-:W-:Y:S01]  /*9140*/  FMUL R4, R7, R0 ;  /* 0x0000000007047220 */ /* 0x000fe20000400000 */
[----:B------:R-:W-:-:S03]  /*9150*/  @!P0 IMAD R7, R157, 0xc0, RZ ;  /* 0x000000c09d078824 */ /* 0x000fc600078e02ff */
[----:B------:R-:W-:Y:S02]  /*9160*/  FFMA R4, R53, R2, R4 ;  /* 0x0000000235047223 */ /* 0x000fe40000000004 */
[----:B------:R-:W-:-:S03]  /*9170*/  @!P0 IADD3.X R13, R19, R15, R7, P3, !PT ;  /* 0x0000000f130d8210 */ /* 0x000fc60001ffe407 */
[----:B------:R-:W-:Y:S02]  /*9180*/  F2FP.SATFINITE.E4M3.F32.PACK_AB_MERGE_C R15, RZ, R4, RZ ;  /* 0x00000004ff0f723e */ /* 0x000fe400048070ff */
[----:B------:R-:W-:-:S03]  /*9190*/  PRMT R4, RZ, 0x7610, R4 ;  /* 0x00007610ff047816 */ /* 0x000fc60000000004 */
[----:B------:R0:W-:Y:S04]  /*91a0*/  @!P0 STG.E.U8 desc[UR12][R12.64+0x39], R15 ;  /* 0x0000390f0c008986 */ /* 0x0001e8000c10110c */
[----:B------:R-:W2:Y:S01]  /*91b0*/  @!P2 LDG.E.U8 R4, desc[UR12][R10.64+0x38] ;  /* 0x0000380c0a04a981 */ /* 0x000ea2000c1e1100 */
[----:B------:R-:W-:Y:S01]  /*91c0*/  @!P2 IADD3 R8, P0, R5, R158, RZ ;  /* 0x0000009e0508a210 */ /* 0x000fe20007f1e0ff */
[----:B------:R-:W-:Y:S01]  /*91d0*/  BSSY B0, `(.L_x_23) ;  /* 0x0000010000007945 */ /* 0x000fe20003800000 */
[----:B------:R-:W-:Y:S02]  /*91e0*/  ISETP.LT.OR P1, PT, R3, 0x3a, !P1 ;  /* 0x0000003a0300780c */ /* 0x000fe40004f21670 */
[----:B------:R-:W-:Y:S01]  /*91f0*/  PRMT R3, RZ, 0x7610, R3 ;  /* 0x00007610ff037816 */ /* 0x000fe20000000003 */
[----:B------:R-:W-:-:S02]  /*9200*/  @!P2 IMAD.X R9, R6, 0x1, R161, P0 ;  /* 0x000000010609a824 */ /* 0x000fc400000e06a1 */
[----:B------:R-:W-:-:S03]  /*9210*/  @!P2 IMAD.WIDE.U32 R8, R156, 0xc0, R8 ;  /* 0x000000c09c08a825 */ /* 0x000fc600078e0008 */
[----:B-1----:R-:W-:Y:S02]  /*9220*/  @!P2 IADD3 R8, P0, R8, R16, RZ ;  /* 0x000000100808a210 */ /* 0x002fe40007f1e0ff */
[----:B--2---:R-:W-:-:S05]  /*9230*/  F2FP.F16.E4M3.UNPACK_B R4, R4 ;  /* 0x00000004ff04723e */ /* 0x004fca00020006ff */
[----:B------:R-:W-:Y:S02]  /*9240*/  HADD2.F32 R7, -RZ, R4.H0_H0 ;  /* 0x20000004ff077230 */ /* 0x000fe40000004100 */
[----:B------:R-:W-:-:S03]  /*9250*/  @!P2 IMAD R4, R157, 0xc0, RZ ;  /* 0x000000c09d04a824 */ /* 0x000fc600078e02ff */
[----:B------:R-:W-:Y:S02]  /*9260*/  FMUL R7, R7, R0 ;  /* 0x0000000007077220 */ /* 0x000fe40000400000 */
[----:B------:R-:W-:Y:S02]  /*9270*/  @!P2 IADD3.X R9, R17, R4, R9, P0, !PT ;  /* 0x000000041109a210 */ /* 0x000fe400007fe409 */
[----:B------:R-:W-:-:S05]  /*9280*/  FFMA R7, R54, R2, R7 ;  /* 0x0000000236077223 */ /* 0x000fca0000000007 */
[----:B------:R-:W-:-:S05]  /*9290*/  F2FP.SATFINITE.E4M3.F32.PACK_AB_MERGE_C R7, RZ, R7, RZ ;  /* 0x00000007ff07723e */ /* 0x000fca00048070ff */
[----:B------:R0:W-:Y:S01]  /*92a0*/  @!P2 STG.E.U8 desc[UR12][R8.64+0x38], R7 ;  /* 0x000038070800a986 */ /* 0x0001e2000c10110c */
[----:B------:R-:W-:Y:S05]  /*92b0*/  @P1 BRA `(.L_x_24) ;  /* 0x0000000000041947 */ /* 0x000fea0003800000 */
[----:B------:R1:W5:Y:S02]  /*92c0*/  LDG.E.U8 R3, desc[UR12][R10.64+0x39] ;  /* 0x0000390c0a037981 */ /* 0x000364000c1e1100 */
.L_x_24:
[----:B------:R-:W-:Y:S05]  /*92d0*/  BSYNC B0 ;  /* 0x0000000000007941 */ /* 0x000fea0003800000 */
.L_x_23:
[----:B-----5:R-:W-:Y:S01]  /*92e0*/  F2FP.F16.E4M3.UNPACK_B R3, R3 ;  /* 0x00000003ff03723e */ /* 0x020fe200020006ff */
[----:B------:R-:W-:Y:S06]  /*92f0*/  @P1 EXIT ;  /* 0x000000000000194d */ /* 0x000fec0003800000 */
[----:B------:R-:W-:Y:S01]  /*9300*/  IADD3 R158, P0, R5, R158, RZ ;  /* 0x0000009e059e7210 */ /* 0x000fe20007f1e0ff */
[----:B------:R-:W-:Y:S01]  /*9310*/  HADD2.F32 R3, -RZ, R3.H0_H0 ;  /* 0x20000003ff037230 */ /* 0x000fe20000004100 */
[----:B------:R-:W-:Y:S01]  /*9320*/  ULDC.64 UR4, c[0x0][0x650] ;  /* 0x0001940000047ab9 */ /* 0x000fe20000000a00 */
[----:B------:R-:W-:Y:S02]  /*9330*/  IMAD R157, R157, 0xc0, RZ ;  /* 0x000000c09d9d7824 */ /* 0x000fe400078e02ff */
[----:B------:R-:W-:Y:S02]  /*9340*/  IMAD.X R159, R6, 0x1, R161, P0 ;  /* 0x00000001069f7824 */ /* 0x000fe400000e06a1 */
[----:B------:R-:W-:Y:S01]  /*9350*/  FMUL R0, R3, R0 ;  /* 0x0000000003007220 */ /* 0x000fe20000400000 */
[----:B------:R-:W-:-:S04]  /*9360*/  IMAD.WIDE.U32 R158, R156, 0xc0, R158 ;  /* 0x000000c09c9e7825 */ /* 0x000fc800078e009e */
[----:B------:R-:W-:Y:S01]  /*9370*/  FFMA R0, R55, R2, R0 ;  /* 0x0000000237007223 */ /* 0x000fe20000000000 */
[----:B------:R-:W-:-:S04]  /*9380*/  IADD3 R2, P0, R158, UR4, RZ ;  /* 0x000000049e027c10 */ /* 0x000fc8000ff1e0ff */
[----:B------:R-:W-:Y:S02]  /*9390*/  F2FP.SATFINITE.E4M3.F32.PACK_AB_MERGE_C R5, RZ, R0, RZ ;  /* 0x00000000ff05723e */ /* 0x000fe400048070ff */
[----:B------:R-:W-:-:S05]  /*93a0*/  IADD3.X R3, R157, UR5, R159, P0, !PT ;  /* 0x000000059d037c10 */ /* 0x000fca00087fe49f */
[----:B------:R-:W-:Y:S01]  /*93b0*/  STG.E.U8 desc[UR12][R2.64+0x39], R5 ;  /* 0x0000390502007986 */ /* 0x000fe2000c10110c */
[----:B------:R-:W-:Y:S05]  /*93c0*/  EXIT ;  /* 0x000000000000794d */ /* 0x000fea0003800000 */
.L_x_22:
[----:B------:R-:W-:Y:S01]  /*93d0*/  ISETP.GE.AND P0, PT, R4, 0x9, PT ;  /* 0x000000090400780c */ /* 0x000fe20003f06270 */
[-C--:B-1----:R-:W-:Y:S01]  /*93e0*/  FMUL R120, R120, R2.reuse ;  /* 0x0000000278787220 */ /* 0x082fe20000400000 */
[----:B------:R-:W-:Y:S01]  /*93f0*/  LOP3.LUT R0, R0, 0xfffffffd, RZ, 0xc0, !PT ;  /* 0xfffffffd00007812 */ /* 0x000fe200078ec0ff */
[-C--:B------:R-:W-:Y:S01]  /*9400*/  FMUL R121, R121, R2.reuse ;  /* 0x0000000279797220 */ /* 0x080fe20000400000 */
[C---:B------:R-:W-:Y:S01]  /*9410*/  ISETP.LT.OR P6, PT, R3.reuse, 0x1, !P0 ;  /* 0x000000010300780c */ /* 0x040fe200047c1670 */
[-C--:B------:R-:W-:Y:S01]  /*9420*/  FMUL R122, R122, R2.reuse ;  /* 0x000000027a7a7220 */ /* 0x080fe20000400000 */
[----:B------:R-:W-:Y:S01]  /*9430*/  ISETP.LT.OR P4, PT, R3, 0x2, !P0 ;  /* 0x000000020300780c */ /* 0x000fe20004781670 */
[-C--:B------:R-:W-:Y:S01]  /*9440*/  FMUL R123, R123, R2.reuse ;  /* 0x000000027b7b7220 */ /* 0x080fe20000400000 */
[C---:B------:R-:W-:Y:S01]  /*9450*/  ISETP.LT.OR P3, PT, R3.reuse, 0x9, !P0 ;  /* 0x000000090300780c */ /* 0x040fe20004761670 */
[-C--:B------:R-:W-:Y:S01]  /*9460*/  FMUL R124, R124, R2.reuse ;  /* 0x000000027c7c7220 */ /* 0x080fe20000400000 */
[----:B------:R-:W-:Y:S01]  /*9470*/  ISETP.LT.OR P5, PT, R3, 0xa, !P0 ;  /* 0x0000000a0300780c */ /* 0x000fe200047a1670 */
[-C--:B------:R-:W-:Y:S01]  /*9480*/  FMUL R125, R125, R2.reuse ;  /* 0x000000027d7d7220 */ /* 0x080fe20000400000 */
[----:B------:R-:W-:Y:S01]  /*9490*/  LOP3.LUT R9, R9, 0xfffffbff, RZ, 0xc0, !PT ;  /* 0xfffffbff09097812 */ /* 0x000fe200078ec0ff */
[----:B------:R-:W-:Y:S01]  /*94a0*/  FMUL R126, R126, R2 ;  /* 0x000000027e7e7220 */ /* 0x000fe20000400000 */
[----:B------:R-:W-:Y:S01]  /*94b0*/  F2FP.SATFINITE.E4M3.F32.PACK_AB_MERGE_C R239, RZ, R120, RZ ;  /* 0x00000078ffef723e */ /* 0x000fe200048070ff */
[-C--:B------:R-:W-:Y:S01]  /*94c0*/  FMUL R127, R127, R2.reuse ;  /* 0x000000027f7f7220 */ /* 0x080fe20000400000 */
[----:B------:R-:W-:Y:S01]  /*94d0*/  F2FP.SATFINITE.E4M3.F32.PACK_AB_MERGE_C R245, RZ, R121, RZ ;  /* 0x00000079fff5723e */ /* 0x000fe200048070ff */
[----:B------:R-:W0:Y:S01]  /*94e0*/  @!P6 LDC.64 R240, c[0x0][0x650] ;  /* 0x00019400fff0eb82 */ /* 0x000e220000000a00 */
[----:B------:R-:W-:Y:S01]  /*94f0*/  @P6 LOP3.LUT R0, R0, 0x2, RZ, 0xfc, !PT ;  /* 0x0000000200006812 */ /* 0x000fe200078efcff */
[----:B------:R-:W-:Y:S01]  /*9500*/  FMUL R128, R128, R2 ;  /* 0x0000000280807220 */ /* 0x000fe20000400000 */
[----:B------:R-:W-:Y:S01]  /*9510*/  F2FP.SATFINITE.E4M3.F32.PACK_AB_MERGE_C R247, RZ, R122, RZ ;  /* 0x0000007afff7723e */ /* 0x000fe200048070ff */
[-C--:B------:R-:W-:Y:S01]  /*9520*/  FMUL R129, R129, R2.reuse ;  /* 0x0000000281817220 */ /* 0x080fe20000400000 */
[----:B------:R-:W-:Y:S01]  /*9530*/  LOP3.LUT R0, R0, 0xfffffffe, RZ, 0xc0, !PT ;  /* 0xfffffffe00007812 */ /* 0x000fe200078ec0ff */
[-C--:B------:R-:W-:Y:S01]  /*9540*/  FMUL R130, R130, R2.reuse ;  /* 0x0000000282827220 */ /* 0x080fe20000400000 */
[----:B------:R-:W-:Y:S01]  /*9550*/  F2FP.SATFINITE.E4M3.F32.PACK_AB_MERGE_C R127, RZ, R127, RZ ;  /* 0x0000007fff7f723e */ /* 0x000fe200048070ff */
[----:B------:R-:W1:Y:S01]  /*9560*/  @!P4 LDC.64 R220, c[0x0][0x650] ;  /* 0x00019400ffdccb82 */ /* 0x000e620000000a00 */
[----:B------:R-:W-:Y:S01]  /*9570*/  @P4 LOP3.LUT R0, R0, 0x1, RZ, 0xfc, !PT ;  /* 0x0000000100004812 */ /* 0x000fe200078efcff */
[-C--:B------:R-:W-:Y:S01]  /*9580*/  FMUL R131, R131, R2.reuse ;  /* 0x0000000283837220 */ /* 0x080fe20000400000 */
[----:B------:R-:W-:Y:S01]  /*9590*/  F2FP.SATFINITE.E4M3.F32.PACK_AB_MERGE_C R129, RZ, R129, RZ ;  /* 0x00000081ff81723e */ /* 0x000fe200048070ff */
[-C--:B------:R-:W-:Y:S01]  /*95a0*/  FMUL R132, R132, R2.reuse ;  /* 0x0000000284847220 */ /* 0x080fe20000400000 */
[----:B------:R-:W-:Y:S01]  /*95b0*/  LOP3.LUT R0, R0, 0xfffff7ff, RZ, 0xc0, !PT ;  /* 0xfffff7ff00007812 */ /* 0x000fe200078ec0ff */
[-C--:B------:R-:W-:Y:S01]  /*95c0*/  FMUL R133, R133, R2.reuse ;  /* 0x0000000285857220 */ /* 0x080fe20000400000 */
[----:B------:R-:W-:Y:S01]  /*95d0*/  F2FP.SATFINITE.E4M3.F32.PACK_AB_MERGE_C R131, RZ, R131, RZ ;  /* 0x00000083ff83723e */ /* 0x000fe200048070ff */
[----:B------:R-:W2:Y:S01]  /*95e0*/  @!P3 LDC.64 R218, c[0x0][0x650] ;  /* 0x00019400ffdabb82 */ /* 0x000ea20000000a00 */
[----:B------:R-:W-:Y:S01]  /*95f0*/  @P3 LOP3.LUT R0, R0, 0x800, RZ, 0xfc, !PT ;  /* 0x0000080000003812 */ /* 0x000fe200078efcff */
[-C--:B------:R-:W-:Y:S01]  /*9600*/  FMUL R134, R134, R2.reuse ;  /* 0x0000000286867220 */ /* 0x080fe20000400000 */
[----:B------:R-:W-:Y:S01]  /*9610*/  F2FP.SATFINITE.E4M3.F32.PACK_AB_MERGE_C R133, RZ, R133, RZ ;  /* 0x00000085ff85723e */ /* 0x000fe200048070ff */
[-C--:B------:R-:W-:Y:S01]  /*9620*/  FMUL R135, R135, R2.reuse ;  /* 0x0000000287877220 */ /* 0x080fe20000400000 */
[----:B------:R-:W-:Y:S01]  /*9630*/  LOP3.LUT R0, R0, 0x7fffffff, RZ, 0xc0, !PT ;  /* 0x7fffffff00007812 */ /* 0x000fe200078ec0ff */
[-C--:B------:R-:W-:Y:S01]  /*9640*/  FMUL R136, R136, R2.reuse ;  /* 0x0000000288887220 */ /* 0x080fe20000400000 */
[----:B------:R-:W-:Y:S01]  /*9650*/  FMUL R137, R137, R2 ;  /* 0x0000000289897220 */ /* 0x000fe20000400000 */
[--C-:B0-----:R-:W-:Y:S01]  /*9660*/  @!P6 IADD3 R240, P1, P2, R158, R240, R5.reuse ;  /* 0x000000f09ef0e210 */ /* 0x101fe20007a3e005 */
[----:B------:R-:W0:Y:S01]  /*9670*/  @!P5 LDC.64 R216, c[0x0][0x650] ;  /* 0x00019400ffd8db82 */ /* 0x000e220000000a00 */
[----:B------:R-:W-:Y:S01]  /*9680*/  F2FP.SATFINITE.E4M3.F32.PACK_AB_MERGE_C R135, RZ, R135, RZ ;  /* 0x00000087ff87723e */ /* 0x000fe200048070ff */
[-C--:B------:R-:W-:Y:S01]  /*9690*/  FMUL R138, R138, R2.reuse ;  /* 0x000000028a8a7220 */ /* 0x080fe20000400000 */
[--C-:B------:R-:W-:Y:S01]  /*96a0*/  @!P6 IADD3.X R241, R161, R241, R6.reuse, P1, P2 ;  /* 0x000000f1a1f1e210 */ /* 0x100fe20000fe4406 */
[-C--:B------:R-:W-:Y:S01]  /*96b0*/  FMUL R139, R139, R2.reuse ;  /* 0x000000028b8b7220 */ /* 0x080fe20000400000 */
[----:B------:R-:W-:Y:S01]  /*96c0*/  F2FP.SATFINITE.E4M3.F32.PACK_AB_MERGE_C R137, RZ, R137, RZ ;  /* 0x00000089ff89723e */ /* 0x000fe200048070ff */
[----:B------:R-:W-:Y:S01]  /*96d0*/  FMUL R140, R140, R2 ;  /* 0x000000028c8c7220 */ /* 0x000fe20000400000 */
[--C-:B-1----:R-:W-:Y:S01]  /*96e0*/  @!P4 IADD3 R220, P1, P2, R158, R220, R5.reuse ;  /* 0x000000dc9edcc210 */ /* 0x102fe20007a3e005 */
[-C--:B------:R-:W-:Y:S01]  /*96f0*/  FMUL R141, R141, R2.reuse ;  /* 0x000000028d8d7220 */ /* 0x080fe20000400000 */
[----:B------:R-:W-:Y:S01]  /*9700*/  F2FP.SATFINITE.E4M3.F32.PACK_AB_MERGE_C R139, RZ, R139, RZ ;  /* 0x0000008bff8b723e */ /* 0x000fe200048070ff */
[-C--:B------:R-:W-:Y:S01]  /*9710*/  FMUL R142, R142, R2.reuse ;  /* 0x000000028e8e7220 */ /* 0x080fe20000400000 */
[--C-:B------:R-:W-:Y:S01]  /*9720*/  @!P4 IADD3.X R221, R161, R221, R6.reuse, P1, P2 ;  /* 0x000000dda1ddc210 */ /* 0x100fe20000fe4406 */
[-C--:B------:R-:W-:Y:S01]  /*9730*/  FMUL R143, R143, R2.reuse ;  /* 0x000000028f8f7220 */ /* 0x080fe20000400000 */
[----:B------:R-:W-:Y:S01]  /*9740*/  F2FP.SATFINITE.E4M3.F32.PACK_AB_MERGE_C R141, RZ, R141, RZ ;  /* 0x0000008dff8d723e */ /* 0x000fe200048070ff */
[----:B------:R-:W-:Y:S01]  /*9750*/  FMUL R144, R144, R2 ;  /* 0x0000000290907220 */ /* 0x000fe20000400000 */
[--C-:B--2---:R-:W-:Y:S01]  /*9760*/  @!P3 IADD3 R218, P1, P2, R158, R218, R5.reuse ;  /* 0x000000da9edab210 */ /* 0x104fe20007a3e005 */
[-C--:B------:R-:W-:Y:S01]  /*9770*/  FMUL R145, R145, R2.reuse ;  /* 0x0000000291917220 */ /* 0x080fe20000400000 */
[----:B------:R-:W-:Y:S01]  /*9780*/  F2FP.SATFINITE.E4M3.F32.PACK_AB_MERGE_C R143, RZ, R143, RZ ;  /* 0x0000008fff8f723e */ /* 0x000fe200048070ff */
[-C--:B------:R-:W-:Y:S01]  /*9790*/  FMUL R146, R146, R2.reuse ;  /* 0x0000000292927220 */ /* 0x080fe20000400000 */
[--C-:B------:R-:W-:Y:S01]  /*97a0*/  @!P3 IADD3.X R219, R161, R219, R6.reuse, P1, P2 ;  /* 0x000000dba1dbb210 */ /* 0x100fe20000fe4406 */
[-C--:B------:R-:W-:Y:S01]  /*97b0*/  FMUL R147, R147, R2.reuse ;  /* 0x0000000293937220 */ /* 0x080fe20000400000 */
[----:B------:R-:W-:Y:S01]  /*97c0*/  ISETP.LT.OR P3, PT, R3, 0x11, !P0 ;  /* 0x000000110300780c */ /* 0x000fe20004761670 */
[-C--:B------:R-:W-:Y:S01]  /*97d0*/  FMUL R148, R148, R2.reuse ;  /* 0x0000000294947220 */ /* 0x080fe20000400000 */
[----:B------:R-:W-:Y:S01]  /*97e0*/  F2FP.SATFINITE.E4M3.F32.PACK_AB_MERGE_C R145, RZ, R145, RZ ;  /* 0x00000091ff91723e */ /* 0x000fe200048070ff */
[----:B------:R-:W-:Y:S01]  /*97f0*/  FMUL R149, R149, R2 ;  /* 0x0000000295957220 */ /* 0x000fe20000400000 */
[--C-:B0-----:R-:W-:Y:S01]  /*9800*/  @!P5 IADD3 R216, P1, P2, R158, R216, R5.reuse ;  /* 0x000000d89ed8d210 */ /* 0x101fe20007a3e005 */
[-C--:B------:R-:W-:Y:S01]  /*9810*/  FMUL R88, R88, R2.reuse ;  /* 0x0000000258587220 */ /* 0x080fe20000400000 */
[----:B------:R-:W-:Y:S01]  /*9820*/  F2FP.SATFINITE.E4M3.F32.PACK_AB_MERGE_C R147, RZ, R147, RZ ;  /* 0x00000093ff93723e */ /* 0x000fe200048070ff */
[-C--:B------:R-:W-:Y:S01]  /*9830*/  FMUL R89, R89, R2.reuse ;  /* 0x0000000259597220 */ /* 0x080fe20000400000 */
[--C-:B------:R-:W-:Y:S01]  /*9840*/  @!P5 IADD3.X R217, R161, R217, R6.reuse, P1, P2 ;  /* 0x000000d9a1d9d210 */ /* 0x100fe20000fe4406 */
[-C--:B------:R-:W-:Y:S01]  /*9850*/  FMUL R150, R150, R2.reuse ;  /* 0x0000000296967220 */ /* 0x080fe20000400000 */
[----:B------:R-:W-:Y:S01]  /*9860*/  F2FP.SATFINITE.E4M3.F32.PACK_AB_MERGE_C R149, RZ, R149, RZ ;  /* 0x00000095ff95723e */ /* 0x000fe200048070ff */
[-C--:B------:R-:W-:Y:S01]  /*9870*/  FMUL R151, R151, R2.reuse ;  /* 0x0000000297977220 */ /* 0x080fe20000400000 */
[-C--:B------:R-:W-:Y:S01]  /*9880*/  FMUL R90, R90, R2.reuse ;  /* 0x000000025a5a7220 */ /* 0x080fe20000400000 */
[----:B------:R-:W0:Y:S01]  /*9890*/  @!P3 LDC.64 R214, c[0x0][0x650] ;  /* 0x00019400ffd6bb82 */ /* 0x000e220000000a00 */
[----:B------:R-:W-:Y:S01]  /*98a0*/  @P3 LOP3.LUT R9, R9, 0x400, RZ, 0xfc, !PT ;  /* 0x0000040009093812 */ /* 0x000fe200078efcff */
[-C--:B------:R-:W-:Y:S01]  /*98b0*/  FMUL R91, R91, R2.reuse ;  /* 0x000000025b5b7220 */ /* 0x080fe20000400000 */
[----:B------:R-:W-:Y:S01]  /*98c0*/  F2FP.SATFINITE.E4M3.F32.PACK_AB_MERGE_C R151, RZ, R151, RZ ;  /* 0x00000097ff97723e */ /* 0x000fe200048070ff */
[-C--:B------:R-:W-:Y:S01]  /*98d0*/  FMUL R92, R92, R2.reuse ;  /* 0x000000025c5c7220 */ /* 0x080fe20000400000 */
[----:B------:R-:W-:Y:S01]  /*98e0*/  LOP3.LUT R9, R9, 0xffffffef, RZ, 0xc0, !PT ;  /* 0xffffffef09097812 */ /* 0x000fe200078ec0ff */
[-C--:B------:R-:W-:Y:S01]  /*98f0*/  FMUL R93, R93, R2.reuse ;  /* 0x000000025d5d7220 */ /* 0x080fe20000400000 */
[----:B------:R-:W-:Y:S01]  /*9900*/  F2FP.SATFINITE.E4M3.F32.PACK_AB_MERGE_C R91, RZ, R91, RZ ;  /* 0x0000005bff5b723e */ /* 0x000fe200048070ff */
[-C--:B------:R-:W-:Y:S01]  /*9910*/  FMUL R94, R94, R2.reuse ;  /* 0x000000025e5e7220 */ /* 0x080fe20000400000 */
[-C--:B------:R-:W-:Y:S01]  /*9920*/  FMUL R95, R95, R2.reuse ;  /* 0x000000025f5f7220 */ /* 0x080fe20000400000 */
[-C--:B------:R-:W-:Y:S01]  /*9930*/  FMUL R96, R96, R2.reuse ;  /* 0x0000000260607220 */ /* 0x080fe20000400000 */
[----:B------:R-:W-:Y:S01]  /*9940*/  F2FP.SATFINITE.E4M3.F32.PACK_AB_MERGE_C R93, RZ, R93, RZ ;  /* 0x0000005dff5d723e */ /* 0x000fe200048070ff */
        /* <DEDUP_REMOVED lines=12> */
[----:B------:R-:W-:Y:S01]  /*9a10*/  FMUL R105, R105, R2 ;  /* 0x0000000269697220 */ /* 0x000fe20000400000 */
[----:B0-----:R-:W-:Y:S01]  /*9a20*/  @!P3 IADD3 R214, P1, P2, R158, R214, R5 ;  /* 0x000000d69ed6b210 */ /* 0x001fe20007a3e005 */
[-C--:B------:R-:W-:Y:S01]  /*9a30*/  FMUL R106, R106, R2.reuse ;  /* 0x000000026a6a7220 */ /* 0x080fe20000400000 */
[----:B------:R-:W-:Y:S01]  /*9a40*/  F2FP.SATFINITE.E4M3.F32.PACK_AB_MERGE_C R103, RZ, R103, RZ ;  /* 0x00000067ff67723e */ /* 0x000fe200048070ff */
[-C--:B------:R-:W-:Y:S01]  /*9a50*/  FMUL R107, R107, R2.reuse ;  /* 0x000000026b6b7220 */ /* 0x080fe20000400000 */
[----:B------:R-:W-:Y:S01]  /*9a60*/  @!P3 IADD3.X R215, R161, R215, R6, P1, P2 ;  /* 0x000000d7a1d7b210 */ /* 0x000fe20000fe4406 */
[-C--:B------:R-:W-:Y:S01]  /*9a70*/  FMUL R108, R108, R2.reuse ;  /* 0x000000026c6c7220 */ /* 0x080fe20000400000 */
[----:B------:R-:W-:Y:S01]  /*9a80*/  ISETP.LT.OR P3, PT, R3, 0x12, !P0 ;  /* 0x000000120300780c */ /* 0x000fe20004761670 */
[-C--:B------:R-:W-:Y:S01]  /*9a90*/  FMUL R109, R109, R2.reuse ;  /* 0x000000026d6d7220 */ /* 0x080fe20000400000 */
[----:B------:R-:W-:Y:S01]  /*9aa0*/  F2FP.SATFINITE.E4M3.F32.PACK_AB_MERGE_C R105, RZ, R105, RZ ;  /* 0x00000069ff69723e */ /* 0x000fe200048070ff */
[-C--:B------:R-:W-:Y:S01]  /*9ab0*/  FMUL R110, R110, R2.reuse ;  /* 0x000000026e6e7220 */ /* 0x080fe20000400000 */
[----:B------:R-:W-:Y:S01]  /*9ac0*/  F2FP.SATFINITE.E4M3.F32.PACK_AB_MERGE_C R107, RZ, R107, RZ ;  /* 0x0000006bff6b723e */ /* 0x000fe200048070ff */
        /* <DEDUP_REMOVED lines=17> */
[----:B------:R-:W-:Y:S01]  /*9be0*/  F2FP.SATFINITE.E4M3.F32.PACK_AB_MERGE_C R117, RZ, R117, RZ ;  /* 0x00000075ff75723e */ /* 0x000fe200048070ff */
[-C--:B------:R-:W-:Y:S01]  /*9bf0*/  FMUL R57, R57, R2.reuse ;  /* 0x0000000239397220 */ /* 0x080fe20000400000 */
[----:B------:R-:W-:Y:S01]  /*9c00*/  F2FP.SATFINITE.E4M3.F32.PACK_AB_MERGE_C R119, RZ, R119, RZ ;  /* 0x00000077ff77723e */ /* 0x000fe200048070ff */
[----:B------:R-:W-:Y:S01]  /*9c10*/  FMUL R58, R58, R2 ;  /* 0x000000023a3a7220 */ /* 0x000fe20000400000 */
[----:B------:R-:W-:Y:S02]  /*9c20*/  BSSY B0, `(.L_x_25) ;  /* 0x0000205000007945 */ /* 0x000fe40003800000 */
[----:B------:R-:W-:-:S02]  /*9c30*/  F2FP.SATFINITE.E4M3.F32.PACK_AB_MERGE_C R57, RZ, R57, RZ ;  /* 0x00000039ff39723e */ /* 0x000fc400048070ff */
[----:B0-----:R-:W-:-:S04]  /*9c40*/  @!P3 IADD3 R212, P1, P2, R158, R212, R5 ;  /* 0x000000d49ed4b210 */ /* 0x001fc80007a3e005 */
[----:B------:R-:W-:Y:S02]  /*9c50*/  @!P3 IADD3.X R213, R161, R213, R6, P1, P2 ;  /* 0x000000d5a1d5b210 */ /* 0x000fe40000fe4406 */
[----:B------:R-:W-:-:S13]  /*9c60*/  ISETP.LT.OR P3, PT, R3, 0x19, !P0 ;  /* 0x000000190300780c */ /* 0x000fda0004761670 */
[----:B------:R-:W0:Y:S01]  /*9c70*/  @!P3 LDC.64 R210, c[0x0][0x650] ;  /* 0x00019400ffd2bb82 */ /* 0x000e220000000a00 */
[----:B------:R-:W-:-:S04]  /*9c80*/  @P3 LOP3.LUT R9, R9, 0x200, RZ, 0xfc, !PT ;  /* 0x0000020009093812 */ /* 0x000fc800078efcff */
[----:B------:R-:W-:Y:S02]  /*9c90*/  LOP3.LUT R9, R9, 0xfffffff7, RZ, 0xc0, !PT ;  /* 0xfffffff709097812 */ /* 0x000fe400078ec0ff */
        /* <DEDUP_REMOVED lines=46> */
[----:B------:R-:W-:Y:S02]  /*9f80*/  @P3 LOP3.LUT R9, R9, 0x20, RZ, 0xfc, !PT ;  /* 0x0000002009093812 */ /* 0x000fe400078efcff */
        /* <DEDUP_REMOVED lines=8> */
[----:B------:R-:W-:-:S04]  /*a010*/  ISETP.GE.AND P3, PT, R4, 0x41, PT ;  /* 0x000000410400780c */ /* 0x000fc80003f66270 */
[----:B------:R-:W-:Y:S02]  /*a020*/  ISETP.LT.OR P2, PT, R3, 0x1, !P3 ;  /* 0x000000010300780c */ /* 0x000fe40005f41670 */
[----:B------:R-:W-:-:S11]  /*a030*/  P2R R10, PR, RZ, 0x8 ;  /* 0x00000008ff0a7803 */ /* 0x000fd60000000000 */
        /* <DEDUP_REMOVED lines=72> */
[----:B------:R-:W0:Y:S02]  /*a4c0*/  @!P2 LDC.64 R166, c[0x0][0x650] ;  /* 0x00019400ffa6ab82 */ /* 0x000e240000000a00 */
        /* <DEDUP_REMOVED lines=17> */
[----:B------:R-:W-:Y:S02]  /*a5e0*/  @!P3 IADD3 R11, P0, P1, R8, R158, R5 ;  /* 0x0000009e080bb210 */ /* 0x000fe4000791e005 */
[----:B------:R-:W-:Y:S02]  /*a5f0*/  @P3 LOP3.LUT R0, R0, 0x8000, RZ, 0xfc, !PT ;  /* 0x0000800000003812 */ /* 0x000fe400078efcff */
[----:B------:R-:W-:Y:S02]  /*a600*/  @!P3 IADD3.X R12, R7, R161, R6, P0, P1 ;  /* 0x000000a1070cb210 */ /* 0x000fe400007e2406 */
[----:B------:R-:W-:Y:S02]  /*a610*/  ISETP.LT.OR P3, PT, R3, 0x2, !P2 ;  /* 0x000000020300780c */ /* 0x000fe40005761670 */
[----:B------:R-:W-:-:S11]  /*a620*/  LOP3.LUT R0, R0, 0xffffbfff, RZ, 0xc0, !PT ;  /* 0xffffbfff00007812 */ /* 0x000fd600078ec0ff */
        /* <DEDUP_REMOVED lines=23> */
[----:B------:R-:W-:-:S13]  /*a7a0*/  ISETP.LT.OR P3, PT, R3, 0x19, !P2 ;  /* 0x000000190300780c */ /* 0x000fda0005761670 */
[----:B------:R-:W-:-:S04]  /*a7b0*/  @!P3 IADD3 R23, P0, P1, R8, R158, R5 ;  /* 0x0000009e0817b210 */ /* 0x000fc8000791e005 */
        /* <DEDUP_REMOVED lines=13> */
[----:B------:R-:W-:-:S04]  /*a890*/  ISETP.LT.OR P3, PT, R3, 0x2a, !P2 ;  /* 0x0000002a0300780c */ /* 0x000fc80005761670 */
[----:B------:R-:W-:-:S09]  /*a8a0*/  P2R R231, PR, RZ, 0x8 ;  /* 0x00000008ffe77803 */ /* 0x000fd20000000000 */
[----:B------:R-:W-:-:S04]  /*a8b0*/  @!P3 IADD3 R229, P0, P1, R8, R158, R5 ;  /* 0x0000009e08e5b210 */ /* 0x000fc8000791e005 */
[----:B------:R-:W-:Y:S02]  /*a8c0*/  @!P3 IADD3.X R230, R7, R161, R6, P0, P1 ;  /* 0x000000a107e6b210 */ /* 0x000fe400007e2406 */
[----:B------:R-:W-:Y:S02]  /*a8d0*/  ISETP.LT.OR P0, PT, R3, 0x31, !P2 ;  /* 0x000000310300780c */ /* 0x000fe40005701670 */
[----:B------:R-:W-:Y:S02]  /*a8e0*/  LOP3.LUT P3, RZ, R0, 0x1, RZ, 0xc0, !PT ;  /* 0x0000000100ff7812 */ /* 0x000fe4000786c0ff */
        /* <DEDUP_REMOVED lines=8> */
[----:B------:R-:W-:-:S04]  /*a970*/  ISETP.GE.AND P4, PT, R4, 0x1, PT ;  /* 0x000000010400780c */ /* 0x000fc80003f86270 */
[----:B------:R-:W-:-:S13]  /*a980*/  ISETP.LT.OR P6, PT, R3, 0x1, !P4 ;  /* 0x000000010300780c */ /* 0x000fda00067c1670 */
[----:B------:R-:W0:Y:S02]  /*a990*/  @!P6 LDC.64 R222, c[0x0][0x650] ;  /* 0x00019400ffdeeb82 */ /* 0x000e240000000a00 */
[----:B0-----:R-:W-:-:S05]  /*a9a0*/  @!P6 IADD3 R242, P0, R158, R222, RZ ;  /* 0x000000de9ef2e210 */ /* 0x001fca0007f1e0ff */
[----:B------:R-:W-:Y:S01]  /*a9b0*/  @!P6 IMAD.X R243, R161, 0x1, R223, P0 ;  /* 0x00000001a1f3e824 */ /* 0x000fe200000e06df */
[----:B------:R-:W-:-:S04]  /*a9c0*/  LOP3.LUT P0, RZ, R0, 0x800, RZ, 0xc0, !PT ;  /* 0x0000080000ff7812 */ /* 0x000fc8000780c0ff */
[----:B------:R0:W-:Y:S01]  /*a9d0*/  @!P6 STG.E.U8 desc[UR12][R242.64], R239 ;  /* 0x000000eff200e986 */ /* 0x0001e2000c10110c */
[----:B------:R-:W-:Y:S02]  /*a9e0*/  ISETP.LT.OR P6, PT, R3, 0x2, !P4 ;  /* 0x000000020300780c */ /* 0x000fe400067c1670 */
[----:B0-----:R-:W-:-:S11]  /*a9f0*/  F2FP.SATFINITE.E4M3.F32.PACK_AB_MERGE_C R239, RZ, R123, RZ ;  /* 0x0000007bffef723e */ /* 0x001fd600048070ff */
[----:B------:R-:W0:Y:S02]  /*aa00*/  @!P6 LDC.64 R222, c[0x0][0x650] ;  /* 0x00019400ffdeeb82 */ /* 0x000e240000000a00 */
[----:B0-----:R-:W-:-:S05]  /*aa10*/  @!P6 IADD3 R222, P1, R158, R222, RZ ;  /* 0x000000de9edee210 */ /* 0x001fca0007f3e0ff */
[----:B------:R-:W-:-:S05]  /*aa20*/  @!P6 IMAD.X R223, R161, 0x1, R223, P1 ;  /* 0x00000001a1dfe824 */ /* 0x000fca00008e06df */
[----:B------:R0:W-:Y:S01]  /*aa30*/  @!P6 STG.E.U8 desc[UR12][R222.64+0x1], R245 ;  /* 0x000001f5de00e986 */ /* 0x0001e2000c10110c */
[----:B------:R-:W-:-:S03]  /*aa40*/  ISETP.LT.OR P6, PT, R3, 0x9, !P4 ;  /* 0x000000090300780c */ /* 0x000fc600067c1670 */
[----:B------:R-:W-:Y:S01]  /*aa50*/  @!P2 STG.E.U8 desc[UR12][R240.64], R247 ;  /* 0x000000f7f000a986 */ /* 0x000fe2000c10110c */
[----:B------:R-:W-:-:S03]  /*aa60*/  LOP3.LUT P2, RZ, R9, 0x400, RZ, 0xc0, !PT ;  /* 0x0000040009ff7812 */ /* 0x000fc6000784c0ff */
[----:B------:R1:W-:Y:S01]  /*aa70*/  @!P3 STG.E.U8 desc[UR12][R220.64+0x1], R239 ;  /* 0x000001efdc00b986 */ /* 0x0003e2000c10110c */
[----:B------:R-:W-:Y:S02]  /*aa80*/  LOP3.LUT P3, RZ, R9, 0x10, RZ, 0xc0, !PT ;  /* 0x0000001009ff7812 */ /* 0x000fe4000786c0ff */
[----:B0-----:R-:W-:-:S03]  /*aa90*/  F2FP.SATFINITE.E4M3.F32.PACK_AB_MERGE_C R223, RZ, R124, RZ ;  /* 0x0000007cffdf723e */ /* 0x001fc600048070ff */
[----:B------:R-:W0:Y:S01]  /*aaa0*/  @!P6 LDC.64 R120, c[0x0][0x650] ;  /* 0x00019400ff78eb82 */ /* 0x000e220000000a00 */
[----:B-1----:R-:W-:Y:S02]  /*aab0*/  F2FP.SATFINITE.E4M3.F32.PACK_AB_MERGE_C R221, RZ, R125, RZ ;  /* 0x0000007dffdd723e */ /* 0x002fe400048070ff */
[----:B------:R-:W-:Y:S02]  /*aac0*/  F2FP.SATFINITE.E4M3.F32.PACK_AB_MERGE_C R239, RZ, R126, RZ ;  /* 0x0000007effef723e */ /* 0x000fe400048070ff */
[----:B0-----:R-:W-:-:S05]  /*aad0*/  @!P6 IADD3 R242, P1, R158, R120, RZ ;  /* 0x000000789ef2e210 */ /* 0x001fca0007f3e0ff */
[----:B------:R-:W-:-:S05]  /*aae0*/  @!P6 IMAD.X R243, R161, 0x1, R121, P1 ;  /* 0x00000001a1f3e824 */ /* 0x000fca00008e0679 */
[----:B------:R-:W-:Y:S01]  /*aaf0*/  @!P6 STG.E.U8 desc[UR12][R242.64+0x8], R223 ;  /* 0x000008dff200e986 */ /* 0x000fe2000c10110c */
[----:B------:R-:W-:-:S13]  /*ab00*/  ISETP.LT.OR P6, PT, R3, 0xa, !P4 ;  /* 0x0000000a0300780c */ /* 0x000fda00067c1670 */
[----:B------:R-:W0:Y:S02]  /*ab10*/  @!P6 LDC.64 R120, c[0x0][0x650] ;  /* 0x00019400ff78eb82 */ /* 0x000e240000000a00 */
[----:B0-----:R-:W-:-:S05]  /*ab20*/  @!P6 IADD3 R122, P1, R158, R120, RZ ;  /* 0x000000789e7ae210 */ /* 0x001fca0007f3e0ff */
[----:B------:R-:W-:Y:S01]  /*ab30*/  @!P6 IMAD.X R123, R161, 0x1, R121, P1 ;  /* 0x00000001a17be824 */ /* 0x000fe200008e0679 */
[----:B------:R-:W-:-:S04]  /*ab40*/  LOP3.LUT P1, RZ, R9, 0x200, RZ, 0xc0, !PT ;  /* 0x0000020009ff7812 */ /* 0x000fc8000782c0ff */
[----:B------:R0:W-:Y:S04]  /*ab50*/  @!P6 STG.E.U8 desc[UR12][R122.64+0x9], R221 ;  /* 0x000009dd7a00e986 */ /* 0x0001e8000c10110c */
[----:B------:R-:W-:Y:S01]  /*ab60*/  @!P0 STG.E.U8 desc[UR12][R218.64+0x8], R239 ;  /* 0x000008efda008986 */ /* 0x000fe2000c10110c */
[----:B------:R-:W-:-:S03]  /*ab70*/  LOP3.LUT P0, RZ, R9, 0x8, RZ, 0xc0, !PT ;  /* 0x0000000809ff7812 */ /* 0x000fc6000780c0ff */
[----:B------:R1:W-:Y:S01]  /*ab80*/  @!P5 STG.E.U8 desc[UR12][R216.64+0x9], R127 ;  /* 0x0000097fd800d986 */ /* 0x0003e2000c10110c */
[----:B------:R-:W-:Y:S02]  /*ab90*/  ISETP.LT.OR P5, PT, R3, 0x11, !P4 ;  /* 0x000000110300780c */ /* 0x000fe400067a1670 */
[----:B0-----:R-:W-:Y:S02]  /*aba0*/  F2FP.SATFINITE.E4M3.F32.PACK_AB_MERGE_C R221, RZ, R128, RZ ;  /* 0x00000080ffdd723e */ /* 0x001fe400048070ff */
[----:B-1----:R-:W-:-:S09]  /*abb0*/  F2FP.SATFINITE.E4M3.F32.PACK_AB_MERGE_C R127, RZ, R130, RZ ;  /* 0x00000082ff7f723e */ /* 0x002fd200048070ff */
[----:B------:R-:W0:Y:S02]  /*abc0*/  @!P5 LDC.64 R120, c[0x0][0x650] ;  /* 0x00019400ff78db82 */ /* 0x000e240000000a00 */
[----:B0-----:R-:W-:-:S05]  /*abd0*/  @!P5 IADD3 R124, P6, R158, R120, RZ ;  /* 0x000000789e7cd210 */ /* 0x001fca0007fde0ff */
[----:B------:R-:W-:-:S05]  /*abe0*/  @!P5 IMAD.X R125, R161, 0x1, R121, P6 ;  /* 0x00000001a17dd824 */ /* 0x000fca00030e0679 */
[----:B------:R-:W-:Y:S01]  /*abf0*/  @!P5 STG.E.U8 desc[UR12][R124.64+0x10], R221 ;  /* 0x000010dd7c00d986 */ /* 0x000fe2000c10110c */
[----:B------:R-:W-:-:S13]  /*ac00*/  ISETP.LT.OR P5, PT, R3, 0x12, !P4 ;  /* 0x000000120300780c */ /* 0x000fda00067a1670 */
[----:B------:R-:W0:Y:S02]  /*ac10*/  @!P5 LDC.64 R120, c[0x0][0x650] ;  /* 0x00019400ff78db82 */ /* 0x000e240000000a00 */
[----:B0-----:R-:W-:-:S05]  /*ac20*/  @!P5 IADD3 R122, P6, R158, R120, RZ ;  /* 0x000000789e7ad210 */ /* 0x001fca0007fde0ff */
[----:B------:R-:W-:-:S05]  /*ac30*/  @!P5 IMAD.X R123, R161, 0x1, R121, P6 ;  /* 0x00000001a17bd824 */ /* 0x000fca00030e0679 */
[----:B------:R0:W-:Y:S01]  /*ac40*/  @!P5 STG.E.U8 desc[UR12][R122.64+0x11], R129 ;  /* 0x000011817a00d986 */ /* 0x0001e2000c10110c */
[----:B------:R-:W-:-:S03]  /*ac50*/  ISETP.LT.OR P5, PT, R3, 0x19, !P4 ;  /* 0x000000190300780c */ /* 0x000fc600067a1670 */
[----:B------:R1:W-:Y:S01]  /*ac60*/  @!P2 STG.E.U8 desc[UR12][R214.64+0x10], R127 ;  /* 0x0000107fd600a986 */ /* 0x0003e2000c10110c */
[----:B------:R-:W-:-:S03]  /*ac70*/  LOP3.LUT P2, RZ, R9, 0x100, RZ, 0xc0, !PT ;  /* 0x0000010009ff7812 */ /* 0x000fc6000784c0ff */
[----:B------:R-:W-:Y:S01]  /*ac80*/  @!P3 STG.E.U8 desc[UR12][R212.64+0x11], R131 ;  /* 0x00001183d400b986 */ /* 0x000fe2000c10110c */
[----:B------:R-:W-:Y:S02]  /*ac90*/  LOP3.LUT P3, RZ, R9, 0x4, RZ, 0xc0, !PT ;  /* 0x0000000409ff7812 */ /* 0x000fe4000786c0ff */
[----:B0-----:R-:W-:-:S03]  /*aca0*/  F2FP.SATFINITE.E4M3.F32.PACK_AB_MERGE_C R123, RZ, R132, RZ ;  /* 0x00000084ff7b723e */ /* 0x001fc600048070ff */
[----:B------:R-:W0:Y:S01]  /*acb0*/  @!P5 LDC.64 R120, c[0x0][0x650] ;  /* 0x00019400ff78db82 */ /* 0x000e220000000a00 */
[----:B-1----:R-:W-:Y:S02]  /*acc0*/  F2FP.SATFINITE.E4M3.F32.PACK_AB_MERGE_C R127, RZ, R134, RZ ;  /* 0x00000086ff7f723e */ /* 0x002fe400048070ff */
[----:B0-----:R-:W-:-:S05]  /*acd0*/  @!P5 IADD3 R124, P6, R158, R120, RZ ;  /* 0x000000789e7cd210 */ /* 0x001fca0007fde0ff */
[----:B------:R-:W-:-:S05]  /*ace0*/  @!P5 IMAD.X R125, R161, 0x1, R121, P6 ;  /* 0x00000001a17dd824 */ /* 0x000fca00030e0679 */
[----:B------:R0:W-:Y:S01]  /*acf0*/  @!P5 STG.E.U8 desc[UR12][R124.64+0x18], R123 ;  /* 0x0000187b7c00d986 */ /* 0x0001e2000c10110c */
[----:B------:R-:W-:Y:S02]  /*ad00*/  ISETP.LT.OR P5, PT, R3, 0x1a, !P4 ;  /* 0x0000001a0300780c */ /* 0x000fe400067a1670 */
[----:B0-----:R-:W-:-:S11]  /*ad10*/  F2FP.SATFINITE.E4M3.F32.PACK_AB_MERGE_C R125, RZ, R136, RZ ;  /* 0x00000088ff7d723e */ /* 0x001fd600048070ff */
[----:B------:R-:W0:Y:S02]  /*ad20*/  @!P5 LDC.64 R120, c[0x0][0x650] ;  /* 0x00019400ff78db82 */ /* 0x000e240000000a00 */
[----:B0-----:R-:W-:-:S05]  /*ad30*/  @!P5 IADD3 R120, P6, R158, R120, RZ ;  /* 0x000000789e78d210 */ /* 0x001fca0007fde0ff */
[----:B------:R-:W-:-:S05]  /*ad40*/  @!P5 IMAD.X R121, R161, 0x1, R121, P6 ;  /* 0x00000001a179d824 */ /* 0x000fca00030e0679 */
[----:B------:R-:W-:Y:S01]  /*ad50*/  @!P5 STG.E.U8 desc[UR12][R120.64+0x19], R133 ;  /* 0x000019857800d986 */ /* 0x000fe2000c10110c */
[----:B------:R-:W-:-:S03]  /*ad60*/  ISETP.LT.OR P5, PT, R3, 0x21, !P4 ;  /* 0x000000210300780c */ /* 0x000fc600067a1670 */
[----:B------:R0:W-:Y:S01]  /*ad70*/  @!P1 STG.E.U8 desc[UR12][R210.64+0x18], R127 ;  /* 0x0000187fd2009986 */ /* 0x0001e2000c10110c */
[----:B------:R-:W-:-:S03]  /*ad80*/  LOP3.LUT P1, RZ, R9, 0x80, RZ, 0xc0, !PT ;  /* 0x0000008009ff7812 */ /* 0x000fc6000782c0ff */
[----:B------:R-:W-:Y:S01]  /*ad90*/  @!P0 STG.E.U8 desc[UR12][R208.64+0x19], R135 ;  /* 0x00001987d0008986 */ /* 0x000fe2000c10110c */
[----:B------:R-:W-:-:S05]  /*ada0*/  LOP3.LUT P0, RZ, R9, 0x2, RZ, 0xc0, !PT ;  /* 0x0000000209ff7812 */ /* 0x000fca000780c0ff */
[----:B------:R-:W1:Y:S01]  /*adb0*/  @!P5 LDC.64 R122, c[0x0][0x650] ;  /* 0x00019400ff7adb82 */ /* 0x000e620000000a00 */
[----:B0-----:R-:W-:Y:S02]  /*adc0*/  F2FP.SATFINITE.E4M3.F32.PACK_AB_MERGE_C R127, RZ, R138, RZ ;  /* 0x0000008aff7f723e */ /* 0x001fe400048070ff */
[----:B-1----:R-:W-:-:S05]  /*add0*/  @!P5 IADD3 R122, P6, R158, R122, RZ ;  /* 0x0000007a9e7ad210 */ /* 0x002fca0007fde0ff */
        /* <DEDUP_REMOVED lines=25> */
[----:B------:R-:W-:Y:S01]  /*af70*/  @!P1 STG.E.U8 desc[UR12][R202.64+0x28], R127 ;  /* 0x0000287fca009986 */ /* 0x000fe2000c10110c */
[----:B------:R-:W-:-:S03]  /*af80*/  LOP3.LUT P1, RZ, R0, 0x40000000, RZ, 0xc0, !PT ;  /* 0x4000000000ff7812 */ /* 0x000fc6000782c0ff */
[----:B------:R-:W-:Y:S01]  /*af90*/  @!P0 STG.E.U8 desc[UR12][R200.64+0x29], R143 ;  /* 0x0000298fc8008986 */ /* 0x000fe2000c10110c */
[----:B------:R-:W-:Y:S02]  /*afa0*/  LOP3.LUT P0, RZ, R9, 0x20, RZ, 0xc0, !PT ;  /* 0x0000002009ff7812 */ /* 0x000fe4000780c0ff */
[----:B------:R-:W-:-:S03]  /*afb0*/  F2FP.SATFINITE.E4M3.F32.PACK_AB_MERGE_C R9, RZ, R144, RZ ;  /* 0x00000090ff09723e */ /* 0x000fc600048070ff */
[----:B------:R-:W0:Y:S02]  /*afc0*/  @!P5 LDC.64 R122, c[0x0][0x650] ;  /* 0x00019400ff7adb82 */ /* 0x000e240000000a00 */
        /* <DEDUP_REMOVED lines=9> */
[C---:B------:R-:W-:Y:S02]  /*b060*/  ISETP.LT.OR P5, PT, R3.reuse, 0x39, !P4 ;  /* 0x000000390300780c */ /* 0x040fe400067a1670 */
[----:B------:R-:W-:Y:S01]  /*b070*/  ISETP.LT.OR P4, PT, R3, 0x3a, !P4 ;  /* 0x0000003a0300780c */ /* 0x000fe20006781670 */
[----:B------:R0:W-:Y:S01]  /*b080*/  @!P2 STG.E.U8 desc[UR12][R198.64+0x30], R125 ;  /* 0x0000307dc600a986 */ /* 0x0001e2000c10110c */
[----:B------:R-:W-:-:S03]  /*b090*/  LOP3.LUT P2, RZ, R0, 0x10000000, RZ, 0xc0, !PT ;  /* 0x1000000000ff7812 */ /* 0x000fc6000784c0ff */
[----:B------:R-:W-:Y:S01]  /*b0a0*/  @!P3 STG.E.U8 desc[UR12][R196.64+0x31], R147 ;  /* 0x00003193c400b986 */ /* 0x000fe2000c10110c */
[C---:B------:R-:W-:Y:S02]  /*b0b0*/  LOP3.LUT P3, RZ, R0.reuse, 0x8000, RZ, 0xc0, !PT ;  /* 0x0000800000ff7812 */ /* 0x040fe4000786c0ff */
[----:B------:R-:W-:Y:S02]  /*b0c0*/  P2R R124, PR, RZ, 0x4 ;  /* 0x00000004ff7c7803 */ /* 0x000fe40000000000 */
[----:B------:R-:W-:Y:S01]  /*b0d0*/  LOP3.LUT P2, RZ, R0, 0x4000, RZ, 0xc0, !PT ;  /* 0x0000400000ff7812 */ /* 0x000fe2000784c0ff */
[----:B------:R-:W1:Y:S01]  /*b0e0*/  @!P5 LDC.64 R122, c[0x0][0x650] ;  /* 0x00019400ff7adb82 */ /* 0x000e620000000a00 */
[----:B0-----:R-:W-:-:S07]  /*b0f0*/  F2FP.SATFINITE.E4M3.F32.PACK_AB_MERGE_C R125, RZ, R150, RZ ;  /* 0x00000096ff7d723e */ /* 0x001fce00048070ff */
[----:B------:R-:W0:Y:S01]  /*b100*/  @!P4 LDC.64 R120, c[0x0][0x650] ;  /* 0x00019400ff78cb82 */ /* 0x000e220000000a00 */
[----:B-1----:R-:W-:-:S05]  /*b110*/  @!P5 IADD3 R122, P6, R158, R122, RZ ;  /* 0x0000007a9e7ad210 */ /* 0x002fca0007fde0ff */
[----:B------:R-:W-:Y:S01]  /*b120*/  @!P5 IMAD.X R123, R161, 0x1, R123, P6 ;  /* 0x00000001a17bd824 */ /* 0x000fe200030e067b */
[----:B------:R-:W-:-:S04]  /*b130*/  LOP3.LUT P6, RZ, R0, 0x2000, RZ, 0xc0, !PT ;  /* 0x0000200000ff7812 */ /* 0x000fc800078cc0ff */
[----:B------:R1:W-:Y:S01]  /*b140*/  @!P5 STG.E.U8 desc[UR12][R122.64+0x38], R9 ;  /* 0x000038097a00d986 */ /* 0x0003e2000c10110c */
[----:B0-----:R-:W-:-:S05]  /*b150*/  @!P4 IADD3 R120, P5, R158, R120, RZ ;  /* 0x000000789e78c210 */ /* 0x001fca0007fbe0ff */
[----:B------:R-:W-:Y:S01]  /*b160*/  @!P4 IMAD.X R121, R161, 0x1, R121, P5 ;  /* 0x00000001a179c824 */ /* 0x000fe200028e0679 */
[----:B------:R-:W-:-:S04]  /*b170*/  LOP3.LUT P5, RZ, R0, 0x20000000, RZ, 0xc0, !PT ;  /* 0x2000000000ff7812 */ /* 0x000fc800078ac0ff */
[----:B------:R0:W-:Y:S01]  /*b180*/  @!P4 STG.E.U8 desc[UR12][R120.64+0x39], R149 ;  /* 0x000039957800c986 */ /* 0x0001e2000c10110c */
[----:B-1----:R-:W-:Y:S01]  /*b190*/  F2FP.SATFINITE.E4M3.F32.PACK_AB_MERGE_C R9, RZ, R88, RZ ;  /* 0x00000058ff09723e */ /* 0x002fe200048070ff */
[----:B------:R-:W1:Y:S01]  /*b1a0*/  @!P2 LDC.64 R122, c[0x0][0x650] ;  /* 0x00019400ff7aab82 */ /* 0x000e620000000a00 */
[C---:B------:R-:W-:Y:S01]  /*b1b0*/  LOP3.LUT P4, RZ, R0.reuse, 0x80000000, RZ, 0xc0, !PT ;  /* 0x8000000000ff7812 */ /* 0x040fe2000788c0ff */
[----:B------:R-:W-:Y:S01]  /*b1c0*/  @!P0 STG.E.U8 desc[UR12][R194.64+0x38], R125 ;  /* 0x0000387dc2008986 */ /* 0x000fe2000c10110c */
[----:B------:R-:W-:Y:S02]  /*b1d0*/  LOP3.LUT P0, RZ, R0, 0x8000000, RZ, 0xc0, !PT ;  /* 0x0800000000ff7812 */ /* 0x000fe4000780c0ff */
[----:B0-----:R-:W-:-:S03]  /*b1e0*/  F2FP.SATFINITE.E4M3.F32.PACK_AB_MERGE_C R121, RZ, R89, RZ ;  /* 0x00000059ff79723e */ /* 0x001fc600048070ff */
[----:B------:R-:W0:Y:S06]  /*b1f0*/  @!P3 LDC.64 R88, c[0x0][0x650] ;  /* 0x00019400ff58bb82 */ /* 0x000e2c0000000a00 */
[----:B------:R-:W-:Y:S04]  /*b200*/  @!P4 STG.E.U8 desc[UR12][R192.64+0x39], R151 ;  /* 0x00003997c000c986 */ /* 0x000fe8000c10110c */
[----:B------:R2:W-:Y:S01]  /*b210*/  @!P1 STG.E.U8 desc[UR12][R190.64], R9 ;  /* 0x00000009be009986 */ /* 0x0005e2000c10110c */
[----:B------:R-:W-:-:S03]  /*b220*/  LOP3.LUT P1, RZ, R0, 0x1000, RZ, 0xc0, !PT ;  /* 0x0000100000ff7812 */ /* 0x000fc6000782c0ff */
[----:B------:R-:W-:Y:S01]  /*b230*/  @!P5 STG.E.U8 desc[UR12][R188.64+0x1], R121 ;  /* 0x00000179bc00d986 */ /* 0x000fe2000c10110c */
[----:B------:R-:W-:Y:S02]  /*b240*/  LOP3.LUT P5, RZ, R0, 0x2000000, RZ, 0xc0, !PT ;  /* 0x0200000000ff7812 */ /* 0x000fe400078ac0ff */
[----:B--2---:R-:W-:Y:S02]  /*b250*/  F2FP.SATFINITE.E4M3.F32.PACK_AB_MERGE_C R9, RZ, R92, RZ ;  /* 0x0000005cff09723e */ /* 0x004fe400048070ff */
[----:B0-----:R-:W-:Y:S02]  /*b260*/  @!P3 IADD3 R88, P4, R11, R88, RZ ;  /* 0x000000580b58b210 */ /* 0x001fe40007f9e0ff */
[----:B------:R-:W-:-:S03]  /*b270*/  F2FP.SATFINITE.E4M3.F32.PACK_AB_MERGE_C R11, RZ, R90, RZ ;  /* 0x0000005aff0b723e */ /* 0x000fc600048070ff */
[----:B------:R-:W-:Y:S01]  /*b280*/  @!P3 IMAD.X R89, R12, 0x1, R89, P4 ;  /* 0x000000010c59b824 */ /* 0x000fe200020e0659 */
[----:B-1----:R-:W-:-:S04]  /*b290*/  @!P2 IADD3 R12, P4, R13, R122, RZ ;  /* 0x0000007a0d0ca210 */ /* 0x002fc80007f9e0ff */
[----:B------:R0:W-:Y:S01]  /*b2a0*/  @!P3 STG.E.U8 desc[UR12][R88.64], R11 ;  /* 0x0000000b5800b986 */ /* 0x0001e2000c10110c */
[----:B------:R-:W-:Y:S01]  /*b2b0*/  @!P2 IMAD.X R13, R14, 0x1, R123, P4 ;  /* 0x000000010e0da824 */ /* 0x000fe200020e067b */
[----:B------:R-:W-:Y:S02]  /*b2c0*/  LOP3.LUT P4, RZ, R0, 0x4000, RZ, 0xc0, !PT ;  /* 0x0000400000ff7812 */ /* 0x000fe4000788c0ff */
[----:B------:R-:W-:Y:S02]  /*b2d0*/  ISETP.NE.AND P2, PT, R124, RZ, PT ;  /* 0x000000ff7c00720c */ /* 0x000fe40003f45270 */
[----:B------:R-:W-:Y:S01]  /*b2e0*/  LOP3.LUT P3, RZ, R0, 0x400, RZ, 0xc0, !PT ;  /* 0x0000040000ff7812 */ /* 0x000fe2000786c0ff */
[----:B0-----:R-:W0:Y:S01]  /*b2f0*/  @!P6 LDC.64 R88, c[0x0][0x650] ;  /* 0x00019400ff58eb82 */ /* 0x001e220000000a00 */
[----:B------:R-:W-:-:S07]  /*b300*/  F2FP.SATFINITE.E4M3.F32.PACK_AB_MERGE_C R11, RZ, R94, RZ ;  /* 0x0000005eff0b723e */ /* 0x000fce00048070ff */
[----:B------:R1:W-:Y:S04]  /*b310*/  @!P4 STG.E.U8 desc[UR12][R12.64+0x1], R91 ;  /* 0x0000015b0c00c986 */ /* 0x0003e8000c10110c */
[----:B------:R2:W-:Y:S01]  /*b320*/  @!P2 STG.E.U8 desc[UR12][R186.64+0x8], R9 ;  /* 0x00000809ba00a986 */ /* 0x0005e2000c10110c */
[----:B------:R-:W-:-:S03]  /*b330*/  LOP3.LUT P2, RZ, R0, 0x200, RZ, 0xc0, !PT ;  /* 0x0000020000ff7812 */ /* 0x000fc6000784c0ff */
[----:B------:R-:W-:Y:S01]  /*b340*/  @!P0 STG.E.U8 desc[UR12][R184.64+0x9], R93 ;  /* 0x0000095db8008986 */ /* 0x000fe2000c10110c */
[----:B------:R-:W-:Y:S01]  /*b350*/  LOP3.LUT P0, RZ, R0, 0x1000000, RZ, 0xc0, !PT ;  /* 0x0100000000ff7812 */ /* 0x000fe2000780c0ff */
[----:B-1----:R-:W1:Y:S01]  /*b360*/  @!P1 LDC.64 R12, c[0x0][0x650] ;  /* 0x00019400ff0c9b82 */ /* 0x002e620000000a00 */
[----:B--2---:R-:W-:Y:S02]  /*b370*/  F2FP.SATFINITE.E4M3.F32.PACK_AB_MERGE_C R9, RZ, R96, RZ ;  /* 0x00000060ff09723e */ /* 0x004fe400048070ff */
[----:B0-----:R-:W-:-:S05]  /*b380*/  @!P6 IADD3 R14, P4, R15, R88, RZ ;  /* 0x000000580f0ee210 */ /* 0x001fca0007f9e0ff */
[----:B------:R-:W-:-:S05]  /*b390*/  @!P6 IMAD.X R15, R16, 0x1, R89, P4 ;  /* 0x00000001100fe824 */ /* 0x000fca00020e0659 */
[----:B------:R0:W-:Y:S01]  /*b3a0*/  @!P6 STG.E.U8 desc[UR12][R14.64+0x8], R11 ;  /* 0x0000080b0e00e986 */ /* 0x0001e2000c10110c */
[----:B------:R-:W-:Y:S02]  /*b3b0*/  LOP3.LUT P6, RZ, R0, 0x800000, RZ, 0xc0, !PT ;  /* 0x0080000000ff7812 */ /* 0x000fe400078cc0ff */
[----:B-1----:R-:W-:-:S05]  /*b3c0*/  @!P1 IADD3 R12, P4, R17, R12, RZ ;  /* 0x0000000c110c9210 */ /* 0x002fca0007f9e0ff */
[----:B------:R-:W-:Y:S01]  /*b3d0*/  @!P1 IMAD.X R13, R18, 0x1, R13, P4 ;  /* 0x00000001120d9824 */ /* 0x000fe200020e060d */
[----:B------:R-:W-:Y:S01]  /*b3e0*/  LOP3.LUT P4, RZ, R0, 0x4000000, RZ, 0xc0, !PT ;  /* 0x0400000000ff7812 */ /* 0x000fe2000788c0ff */
[----:B0-----:R-:W0:Y:S01]  /*b3f0*/  @!P3 LDC.64 R14, c[0x0][0x650] ;  /* 0x00019400ff0ebb82 */ /* 0x001e220000000a00 */
[----:B------:R-:W-:Y:S02]  /*b400*/  F2FP.SATFINITE.E4M3.F32.PACK_AB_MERGE_C R11, RZ, R98, RZ ;  /* 0x00000062ff0b723e */ /* 0x000fe400048070ff */
[----:B------:R1:W-:Y:S01]  /*b410*/  @!P1 STG.E.U8 desc[UR12][R12.64+0x9], R95 ;  /* 0x0000095f0c009986 */ /* 0x0003e2000c10110c */
[----:B------:R-:W-:-:S08]  /*b420*/  ISETP.NE.AND P1, PT, R238, RZ, PT ;  /* 0x000000ffee00720c */ /* 0x000fd00003f25270 */
[----:B------:R2:W-:Y:S01]  /*b430*/  @!P4 STG.E.U8 desc[UR12][R182.64+0x10], R9 ;  /* 0x00001009b600c986 */ /* 0x0005e2000c10110c */
[----:B-1----:R-:W1:Y:S03]  /*b440*/  @!P2 LDC.64 R12, c[0x0][0x650] ;  /* 0x00019400ff0cab82 */ /* 0x002e660000000a00 */
[----:B------:R-:W-:Y:S01]  /*b450*/  @!P5 STG.E.U8 desc[UR12][R180.64+0x11], R97 ;  /* 0x00001161b400d986 */ /* 0x000fe2000c10110c */
[----:B------:R-:W-:Y:S02]  /*b460*/  LOP3.LUT P5, RZ, R0, 0x400000, RZ, 0xc0, !PT ;  /* 0x0040000000ff7812 */ /* 0x000fe400078ac0ff */
[----:B0-----:R-:W-:Y:S02]  /*b470*/  @!P3 IADD3 R14, P4, R19, R14, RZ ;  /* 0x0000000e130eb210 */ /* 0x001fe40007f9e0ff */
[----:B--2---:R-:W-:Y:S01]  /*b480*/  F2FP.SATFINITE.E4M3.F32.PACK_AB_MERGE_C R9, RZ, R100, RZ ;  /* 0x00000064ff09723e */ /* 0x004fe200048070ff */
[----:B------:R-:W0:Y:S02]  /*b490*/  @!P1 LDC.64 R18, c[0x0][0x650] ;  /* 0x00019400ff129b82 */ /* 0x000e240000000a00 */
[----:B------:R-:W-:-:S05]  /*b4a0*/  @!P3 IMAD.X R15, R20, 0x1, R15, P4 ;  /* 0x00000001140fb824 */ /* 0x000fca00020e060f */
[----:B------:R2:W-:Y:S01]  /*b4b0*/  @!P3 STG.E.U8 desc[UR12][R14.64+0x10], R11 ;  /* 0x0000100b0e00b986 */ /* 0x0005e2000c10110c */
[----:B------:R-:W-:Y:S02]  /*b4c0*/  LOP3.LUT P3, RZ, R0, 0x200000, RZ, 0xc0, !PT ;  /* 0x0020000000ff7812 */ /* 0x000fe4000786c0ff */
[----:B-1----:R-:W-:-:S05]  /*b4d0*/  @!P2 IADD3 R12, P4, R21, R12, RZ ;  /* 0x0000000c150ca210 */ /* 0x002fca0007f9e0ff */
[----:B------:R-:W-:Y:S01]  /*b4e0*/  @!P2 IMAD.X R13, R22, 0x1, R13, P4 ;  /* 0x00000001160da824 */ /* 0x000fe200020e060d */
[----:B------:R-:W-:Y:S02]  /*b4f0*/  ISETP.NE.AND P2, PT, R235, RZ, PT ;  /* 0x000000ffeb00720c */ /* 0x000fe40003f45270 */
[----:B--2---:R-:W-:Y:S02]  /*b500*/  F2FP.SATFINITE.E4M3.F32.PACK_AB_MERGE_C R11, RZ, R102, RZ ;  /* 0x00000066ff0b723e */ /* 0x004fe400048070ff */
[----:B------:R-:W-:-:S13]  /*b510*/  ISETP.LT.OR P4, PT, R3, 0x12, !P2 ;  /* 0x000000120300780c */ /* 0x000fda0005781670 */
[----:B------:R-:W-:Y:S04]  /*b520*/  @!P4 STG.E.U8 desc[UR12][R12.64+0x11], R99 ;  /* 0x000011630c00c986 */ /* 0x000fe8000c10110c */
[----:B------:R1:W-:Y:S01]  /*b530*/  @!P0 STG.E.U8 desc[UR12][R178.64+0x18], R9 ;  /* 0x00001809b2008986 */ /* 0x0003e2000c10110c */
[----:B------:R-:W-:-:S03]  /*b540*/  ISETP.LT.OR P0, PT, R3, 0x19, !P2 ;  /* 0x000000190300780c */ /* 0x000fc60005701670 */
[----:B------:R-:W-:Y:S01]  /*b550*/  @!P6 STG.E.U8 desc[UR12][R176.64+0x19], R101 ;  /* 0x00001965b000e986 */ /* 0x000fe2000c10110c */
[----:B------:R-:W-:Y:S02]  /*b560*/  LOP3.LUT P6, RZ, R0, 0x100000, RZ, 0xc0, !PT ;  /* 0x0010000000ff7812 */ /* 0x000fe400078cc0ff */
[----:B-1----:R-:W-:-:S07]  /*b570*/  F2FP.SATFINITE.E4M3.F32.PACK_AB_MERGE_C R9, RZ, R104, RZ ;  /* 0x00000068ff09723e */ /* 0x002fce00048070ff */
[----:B------:R-:W1:Y:S02]  /*b580*/  @!P0 LDC.64 R14, c[0x0][0x650] ;  /* 0x00019400ff0e8b82 */ /* 0x000e640000000a00 */
[----:B-1----:R-:W-:-:S05]  /*b590*/  @!P0 IADD3 R14, P4, R23, R14, RZ ;  /* 0x0000000e170e8210 */ /* 0x002fca0007f9e0ff */
[----:B------:R-:W-:Y:S01]  /*b5a0*/  @!P0 IMAD.X R15, R152, 0x1, R15, P4 ;  /* 0x00000001980f8824 */ /* 0x000fe200020e060f */
[C---:B------:R-:W-:Y:S02]  /*b5b0*/  ISETP.LT.OR P0, PT, R3.reuse, 0x1a, !P2 ;  /* 0x0000001a0300780c */ /* 0x040fe40005701670 */
[----:B------:R-:W-:-:S11]  /*b5c0*/  ISETP.LT.OR P4, PT, R3, 0x19, !P2 ;  /* 0x000000190300780c */ /* 0x000fd60005781670 */
[----:B------:R-:W1:Y:S02]  /*b5d0*/  @!P0 LDC.64 R12, c[0x0][0x650] ;  /* 0x00019400ff0c8b82 */ /* 0x000e640000000a00 */
[----:B------:R2:W-:Y:S02]  /*b5e0*/  @!P4 STG.E.U8 desc[UR12][R14.64+0x18], R11 ;  /* 0x0000180b0e00c986 */ /* 0x0005e4000c10110c */
[----:B--2---:R-:W-:Y:S02]  /*b5f0*/  F2FP.SATFINITE.E4M3.F32.PACK_AB_MERGE_C R11, RZ, R106, RZ ;  /* 0x0000006aff0b723e */ /* 0x004fe400048070ff */
[----:B-1----:R-:W-:-:S05]  /*b600*/  @!P0 IADD3 R12, P4, R153, R12, RZ ;  /* 0x0000000c990c8210 */ /* 0x002fca0007f9e0ff */
[----:B------:R-:W-:Y:S01]  /*b610*/  @!P0 IMAD.X R13, R154, 0x1, R13, P4 ;  /* 0x000000019a0d8824 */ /* 0x000fe200020e060d */
[----:B------:R-:W-:Y:S02]  /*b620*/  ISETP.LT.OR P4, PT, R3, 0x1a, !P2 ;  /* 0x0000001a0300780c */ /* 0x000fe40005781670 */
[----:B------:R-:W-:-:S11]  /*b630*/  ISETP.NE.AND P0, PT, R234, RZ, PT ;  /* 0x000000ffea00720c */ /* 0x000fd60003f05270 */
[----:B------:R-:W-:Y:S02]  /*b640*/  @!P4 STG.E.U8 desc[UR12][R12.64+0x19], R103 ;  /* 0x000019670c00c986 */ /* 0x000fe4000c10110c */
[----:B------:R-:W1:Y:S02]  /*b650*/  @!P0 LDC.64 R16, c[0x0][0x650] ;  /* 0x00019400ff108b82 */ /* 0x000e640000000a00 */
[----:B------:R2:W-:Y:S01]  /*b660*/  @!P5 STG.E.U8 desc[UR12][R174.64+0x20], R9 ;  /* 0x00002009ae00d986 */ /* 0x0005e2000c10110c */
[----:B------:R-:W-:-:S03]  /*b670*/  ISETP.LT.OR P5, PT, R3, 0x21, !P2 ;  /* 0x000000210300780c */ /* 0x000fc600057a1670 */
[----:B------:R-:W-:Y:S01]  /*b680*/  @!P3 STG.E.U8 desc[UR12][R172.64+0x21], R105 ;  /* 0x00002169ac00b986 */ /* 0x000fe2000c10110c */
[----:B------:R-:W-:Y:S02]  /*b690*/  ISETP.LT.OR P3, PT, R3, 0x22, !P2 ;  /* 0x000000220300780c */ /* 0x000fe40005761670 */
[----:B--2---:R-:W-:-:S07]  /*b6a0*/  F2FP.SATFINITE.E4M3.F32.PACK_AB_MERGE_C R9, RZ, R108, RZ ;  /* 0x0000006cff09723e */ /* 0x004fce00048070ff */
[----:B------:R-:W2:Y:S08]  /*b6b0*/  @!P5 LDC.64 R14, c[0x0][0x650] ;  /* 0x00019400ff0edb82 */ /* 0x000eb00000000a00 */
[----:B------:R-:W3:Y:S01]  /*b6c0*/  @!P3 LDC.64 R12, c[0x0][0x650] ;  /* 0x00019400ff0cbb82 */ /* 0x000ee20000000a00 */
[----:B--2---:R-:W-:-:S05]  /*b6d0*/  @!P5 IADD3 R14, P4, R155, R14, RZ ;  /* 0x0000000e9b0ed210 */ /* 0x004fca0007f9e0ff */
[----:B------:R-:W-:Y:S01]  /*b6e0*/  @!P5 IMAD.X R15, R224, 0x1, R15, P4 ;  /* 0x00000001e00fd824 */ /* 0x000fe200020e060f */
[----:B---3--:R-:W-:-:S04]  /*b6f0*/  @!P3 IADD3 R12, P4, R225, R12, RZ ;  /* 0x0000000ce10cb210 */ /* 0x008fc80007f9e0ff */
[----:B------:R2:W-:Y:S01]  /*b700*/  @!P5 STG.E.U8 desc[UR12][R14.64+0x20], R11 ;  /* 0x0000200b0e00d986 */ /* 0x0005e2000c10110c */
[----:B------:R-:W-:Y:S01]  /*b710*/  LOP3.LUT P5, RZ, R0, 0x20000, RZ, 0xc0, !PT ;  /* 0x0002000000ff7812 */ /* 0x000fe200078ac0ff */
[----:B------:R-:W-:Y:S01]  /*b720*/  @!P3 IMAD.X R13, R226, 0x1, R13, P4 ;  /* 0x00000001e20db824 */ /* 0x000fe200020e060d */
[----:B------:R-:W-:-:S04]  /*b730*/  LOP3.LUT P4, RZ, R0, 0x80000, RZ, 0xc0, !PT ;  /* 0x0008000000ff7812 */ /* 0x000fc8000788c0ff */
[----:B------:R3:W-:Y:S01]  /*b740*/  @!P3 STG.E.U8 desc[UR12][R12.64+0x21], R107 ;  /* 0x0000216b0c00b986 */ /* 0x0007e2000c10110c */
[----:B------:R-:W-:-:S03]  /*b750*/  ISETP.NE.AND P3, PT, R231, RZ, PT ;  /* 0x000000ffe700720c */ /* 0x000fc60003f65270 */
[----:B------:R4:W-:Y:S01]  /*b760*/  @!P6 STG.E.U8 desc[UR12][R170.64+0x28], R9 ;  /* 0x00002809aa00e986 */ /* 0x0009e2000c10110c */
[----:B------:R-:W-:Y:S02]  /*b770*/  ISETP.LT.OR P6, PT, R3, 0x29, !P2 ;  /* 0x000000290300780c */ /* 0x000fe400057c1670 */
[----:B--2---:R-:W-:Y:S02]  /*b780*/  F2FP.SATFINITE.E4M3.F32.PACK_AB_MERGE_C R11, RZ, R110, RZ ;  /* 0x0000006eff0b723e */ /* 0x004fe400048070ff */
[----:B------:R-:W-:Y:S05]  /*b790*/  @!P4 STG.E.U8 desc[UR12][R168.64+0x29], R109 ;  /* 0x0000296da800c986 */ /* 0x000fea000c10110c */
[----:B---3--:R-:W2:Y:S01]  /*b7a0*/  @!P3 LDC.64 R12, c[0x0][0x650] ;  /* 0x00019400ff0cbb82 */ /* 0x008ea20000000a00 */
[----:B----4-:R-:W-:-:S07]  /*b7b0*/  F2FP.SATFINITE.E4M3.F32.PACK_AB_MERGE_C R9, RZ, R112, RZ ;  /* 0x00000070ff09723e */ /* 0x010fce00048070ff */
[----:B------:R-:W3:Y:S02]  /*b7c0*/  @!P6 LDC.64 R14, c[0x0][0x650] ;  /* 0x00019400ff0eeb82 */ /* 0x000ee40000000a00 */
[----:B---3--:R-:W-:-:S05]  /*b7d0*/  @!P6 IADD3 R14, P4, R227, R14, RZ ;  /* 0x0000000ee30ee210 */ /* 0x008fca0007f9e0ff */
[----:B------:R-:W-:Y:S01]  /*b7e0*/  @!P6 IMAD.X R15, R228, 0x1, R15, P4 ;  /* 0x00000001e40fe824 */ /* 0x000fe200020e060f */
[----:B--2---:R-:W-:-:S04]  /*b7f0*/  @!P3 IADD3 R12, P4, R229, R12, RZ ;  /* 0x0000000ce50cb210 */ /* 0x004fc80007f9e0ff */
[----:B------:R2:W-:Y:S01]  /*b800*/  @!P6 STG.E.U8 desc[UR12][R14.64+0x28], R11 ;  /* 0x0000280b0e00e986 */ /* 0x0005e2000c10110c */
[----:B------:R-:W-:Y:S01]  /*b810*/  @!P3 IMAD.X R13, R230, 0x1, R13, P4 ;  /* 0x00000001e60db824 */ /* 0x000fe200020e060d */
[----:B------:R-:W-:Y:S02]  /*b820*/  ISETP.LT.OR P4, PT, R3, 0x2a, !P2 ;  /* 0x0000002a0300780c */ /* 0x000fe40005781670 */
[----:B------:R-:W-:Y:S02]  /*b830*/  ISETP.NE.AND P3, PT, R10, RZ, PT ;  /* 0x000000ff0a00720c */ /* 0x000fe40003f65270 */
[----:B------:R-:W-:Y:S02]  /*b840*/  LOP3.LUT P6, RZ, R0, 0x10000, RZ, 0xc0, !PT ;  /* 0x0001000000ff7812 */ /* 0x000fe400078cc0ff */
[----:B--2---:R-:W-:-:S07]  /*b850*/  F2FP.SATFINITE.E4M3.F32.PACK_AB_MERGE_C R15, RZ, R114, RZ ;  /* 0x00000072ff0f723e */ /* 0x004fce00048070ff */
[----:B------:R0:W-:Y:S01]  /*b860*/  @!P4 STG.E.U8 desc[UR12][R12.64+0x29], R111 ;  /* 0x0000296f0c00c986 */ /* 0x0001e2000c10110c */
[C---:B------:R-:W-:Y:S02]  /*b870*/  ISETP.LT.OR P4, PT, R3.reuse, 0x31, !P3 ;  /* 0x000000310300780c */ /* 0x040fe40005f81670 */
[----:B------:R-:W-:-:S11]  /*b880*/  ISETP.LT.OR P3, PT, R3, 0x3a, !P3 ;  /* 0x0000003a0300780c */ /* 0x000fd60005f61670 */
[----:B------:R2:W-:Y:S01]  /*b890*/  @!P4 STG.E.U8 desc[UR12][R166.64+0x30], R9 ;  /* 0x00003009a600c986 */ /* 0x0005e2000c10110c */
[----:B-1----:R-:W-:-:S03]  /*b8a0*/  @!P0 IADD3 R10, P4, R233, R16, RZ ;  /* 0x00000010e90a8210 */ /* 0x002fc60007f9e0ff */
[----:B------:R-:W-:Y:S01]  /*b8b0*/  @!P5 STG.E.U8 desc[UR12][R164.64+0x31], R113 ;  /* 0x00003171a400d986 */ /* 0x000fe2000c10110c */
[----:B------:R-:W-:Y:S01]  /*b8c0*/  ISETP.LT.OR P5, PT, R3, 0x39, !P2 ;  /* 0x000000390300780c */ /* 0x000fe200057a1670 */
[----:B------:R-:W-:Y:S01]  /*b8d0*/  @!P0 IMAD.X R11, R232, 0x1, R17, P4 ;  /* 0x00000001e80b8824 */ /* 0x000fe200020e0611 */
[----:B0-----:R-:W-:Y:S01]  /*b8e0*/  @!P1 IADD3 R12, P4, R237, R18, RZ ;  /* 0x00000012ed0c9210 */ /* 0x001fe20007f9e0ff */
[----:B------:R-:W0:Y:S01]  /*b8f0*/  @!P3 LDC.64 R16, c[0x0][0x650] ;  /* 0x00019400ff10bb82 */ /* 0x000e220000000a00 */
[----:B------:R-:W-:Y:S02]  /*b900*/  ISETP.LT.OR P2, PT, R3, 0x3a, !P2 ;  /* 0x0000003a0300780c */ /* 0x000fe40005741670 */
[----:B------:R-:W-:Y:S01]  /*b910*/  @!P0 STG.E.U8 desc[UR12][R10.64+0x30], R15 ;  /* 0x0000300f0a008986 */ /* 0x000fe2000c10110c */
[----:B------:R-:W-:Y:S01]  /*b920*/  @!P1 IMAD.X R13, R236, 0x1, R19, P4 ;  /* 0x00000001ec0d9824 */ /* 0x000fe200020e0613 */
[----:B--2---:R-:W-:Y:S02]  /*b930*/  F2FP.SATFINITE.E4M3.F32.PACK_AB_MERGE_C R9, RZ, R116, RZ ;  /* 0x00000074ff09723e */ /* 0x004fe400048070ff */
[----:B------:R-:W-:-:S02]  /*b940*/  ISETP.GE.AND P0, PT, R4, 0x81, PT ;  /* 0x000000810400780c */ /* 0x000fc40003f06270 */
[----:B------:R1:W-:Y:S01]  /*b950*/  @!P1 STG.E.U8 desc[UR12][R12.64+0x31], R115 ;  /* 0x000031730c009986 */ /* 0x0003e2000c10110c */
[----:B------:R-:W2:Y:S01]  /*b960*/  @!P5 LDC.64 R18, c[0x0][0x650] ;  /* 0x00019400ff12db82 */ /* 0x000ea20000000a00 */
[----:B------:R-:W-:Y:S02]  /*b970*/  ISETP.LT.OR P4, PT, R3, 0x1, !P0 ;  /* 0x000000010300780c */ /* 0x000fe40004781670 */
[----:B------:R3:W-:Y:S01]  /*b980*/  @!P6 STG.E.U8 desc[UR12][R162.64+0x38], R9 ;  /* 0x00003809a200e986 */ /* 0x0007e2000c10110c */
[----:B-1----:R-:W-:Y:S01]  /*b990*/  IMAD.WIDE.U32 R12, R156, 0x80, RZ ;  /* 0x000000809c0c7825 */ /* 0x002fe200078e00ff */
[----:B0-----:R-:W-:-:S09]  /*b9a0*/  @!P3 IADD3 R10, P1, P6, R158, R16, R8 ;  /* 0x000000109e0ab210 */ /* 0x001fd20007e3e008 */
[----:B------:R-:W0:Y:S01]  /*b9b0*/  @!P4 LDC.64 R20, c[0x0][0x650] ;  /* 0x00019400ff14cb82 */ /* 0x000e220000000a00 */
[----:B------:R-:W-:Y:S02]  /*b9c0*/  @!P3 IADD3.X R11, R161, R17, R7, P1, P6 ;  /* 0x00000011a10bb210 */ /* 0x000fe40000fec407 */
[----:B------:R-:W-:-:S05]  /*b9d0*/  @!P5 IADD3 R15, P1, P6, R8, R158, R5 ;  /* 0x0000009e080fd210 */ /* 0x000fca0007e3e005 */
[----:B------:R-:W1:Y:S01]  /*b9e0*/  @!P2 LDC.64 R16, c[0x0][0x650] ;  /* 0x00019400ff10ab82 */ /* 0x000e620000000a00 */
[----:B------:R-:W-:Y:S01]  /*b9f0*/  @!P5 IADD3.X R0, R7, R161, R6, P1, P6 ;  /* 0x000000a10700d210 */ /* 0x000fe20000fec406 */
[----:B------:R4:W-:Y:S01]  /*ba00*/  @!P3 STG.E.U8 desc[UR12][R10.64+0x39], R117 ;  /* 0x000039750a00b986 */ /* 0x0009e2000c10110c */
[----:B------:R-:W-:Y:S02]  /*ba10*/  ISETP.LT.OR P1, PT, R3, 0x2, !P0 ;  /* 0x000000020300780c */ /* 0x000fe40004721670 */
[----:B--2---:R-:W-:-:S05]  /*ba20*/  @!P5 IADD3 R14, P6, R15, R18, RZ ;  /* 0x000000120f0ed210 */ /* 0x004fca0007fde0ff */
[----:B------:R-:W-:Y:S01]  /*ba30*/  @!P5 IMAD.X R15, R0, 0x1, R19, P6 ;  /* 0x00000001000fd824 */ /* 0x000fe200030e0613 */
[----:B---3--:R-:W-:Y:S01]  /*ba40*/  @!P2 IADD3 R9, P3, P6, R8, R158, R5 ;  /* 0x0000009e0809a210 */ /* 0x008fe20007e7e005 */
[----:B------:R-:W-:-:S03]  /*ba50*/  IMAD.SHL.U32 R19, R157, 0x80, RZ ;  /* 0x000000809d137824 */ /* 0x000fc600078e00ff */
[----:B------:R-:W-:Y:S01]  /*ba60*/  @!P2 IADD3.X R0, R7, R161, R6, P3, P6 ;  /* 0x000000a10700a210 */ /* 0x000fe20001fec406 */
[----:B------:R-:W2:Y:S01]  /*ba70*/  @!P1 LDC.64 R22, c[0x0][0x650] ;  /* 0x00019400ff169b82 */ /* 0x000ea20000000a00 */
[----:B------:R-:W-:Y:S01]  /*ba80*/  F2FP.SATFINITE.E4M3.F32.PACK_AB_MERGE_C R7, RZ, R118, RZ ;  /* 0x00000076ff07723e */ /* 0x000fe200048070ff */
[----:B------:R-:W-:Y:S01]  /*ba90*/  IMAD.IADD R19, R13, 0x1, R19 ;  /* 0x000000010d137824 */ /* 0x000fe200078e0213 */
[----:B0-----:R-:W-:-:S03]  /*baa0*/  @!P4 IADD3 R12, P3, P6, R158, R20, R12 ;  /* 0x000000149e0cc210 */ /* 0x001fc60007e7e00c */
[----:B------:R0:W-:Y:S01]  /*bab0*/  @!P5 STG.E.U8 desc[UR12][R14.64+0x38], R7 ;  /* 0x000038070e00d986 */ /* 0x0001e2000c10110c */
[----:B------:R-:W-:Y:S02]  /*bac0*/  @!P4 IADD3.X R13, R161, R21, R19, P3, P6 ;  /* 0x00000015a10dc210 */ /* 0x000fe40001fec413 */
[----:B-1----:R-:W-:Y:S02]  /*bad0*/  @!P2 IADD3 R8, P5, R9, R16, RZ ;  /* 0x000000100908a210 */ /* 0x002fe40007fbe0ff */
[C---:B------:R-:W-:Y:S02]  /*bae0*/  ISETP.LT.OR P3, PT, R3.reuse, 0x9, !P0 ;  /* 0x000000090300780c */ /* 0x040fe40004761670 */
[----:B------:R-:W-:Y:S01]  /*baf0*/  ISETP.LT.OR P6, PT, R3, 0xa, !P0 ;  /* 0x0000000a0300780c */ /* 0x000fe200047c1670 */
[----:B------:R-:W-:Y:S01]  /*bb00*/  @!P2 IMAD.X R9, R0, 0x1, R17, P5 ;  /* 0x000000010009a824 */ /* 0x000fe200028e0611 */
[----:B------:R-:W-:Y:S02]  /*bb10*/  F2FP.SATFINITE.E4M3.F32.PACK_AB_MERGE_C R17, RZ, R56, RZ ;  /* 0x00000038ff11723e */ /* 0x000fe400048070ff */
[----:B----4-:R-:W-:-:S02]  /*bb20*/  @!P1 LEA R11, P5, R156, R158, 0x7 ;  /* 0x0000009e9c0b9211 */ /* 0x010fc400078a38ff */
[----:B------:R1:W-:Y:S01]  /*bb30*/  @!P2 STG.E.U8 desc[UR12][R8.64+0x39], R119 ;  /* 0x000039770800a986 */ /* 0x0003e2000c10110c */
[----:B------:R-:W-:Y:S02]  /*bb40*/  ISETP.GE.AND P2, PT, R4, 0x89, PT ;  /* 0x000000890400780c */ /* 0x000fe40003f46270 */
[----:B------:R-:W-:Y:S01]  /*bb50*/  @!P1 LEA.HI.X R0, R156, R161, R157, 0x7, P5 ;  /* 0x000000a19c009211 */ /* 0x000fe200028f3c9d */
[----:B------:R1:W-:Y:S01]  /*bb60*/  @!P4 STG.E.U8 desc[UR12][R12.64], R17 ;  /* 0x000000110c00c986 */ /* 0x0003e2000c10110c */
[----:B--2---:R-:W-:Y:S01]  /*bb70*/  @!P1 IADD3 R10, P4, R11, R22, RZ ;  /* 0x000000160b0a9210 */ /* 0x004fe20007f9e0ff */
[----:B------:R-:W2:Y:S01]  /*bb80*/  @!P3 LDC.64 R18, c[0x0][0x650] ;  /* 0x00019400ff12bb82 */ /* 0x000ea20000000a00 */
[----:B------:R-:W-:Y:S02]  /*bb90*/  ISETP.LT.OR P5, PT, R3, 0x1, !P2 ;  /* 0x000000010300780c */ /* 0x000fe400057a1670 */
[----:B0-----:R-:W-:Y:S01]  /*bba0*/  F2FP.SATFINITE.E4M3.F32.PACK_AB_MERGE_C R7, RZ, R58, RZ ;  /* 0x0000003aff07723e */ /* 0x001fe200048070ff */
[----:B------:R-:W-:-:S04]  /*bbb0*/  @!P1 IMAD.X R11, R0, 0x1, R23, P4 ;  /* 0x00000001000b9824 */ /* 0x000fc800020e0617 */
[----:B------:R-:W0:Y:S01]  /*bbc0*/  @!P6 LDC.64 R20, c[0x0][0x650] ;  /* 0x00019400ff14eb82 */ /* 0x000e220000000a00 */
[----:B------:R1:W-:Y:S05]  /*bbd0*/  @!P1 STG.E.U8 desc[UR12][R10.64+0x1], R57 ;  /* 0x000001390a009986 */ /* 0x0003ea000c10110c */
[----:B------:R-:W-:Y:S05]  /*bbe0*/  @P5 BRA `(.L_x_26) ;  /* 0x0000000000205947 */ /* 0x000fea0003800000 */
[----:B-1----:R-:W-:Y:S01]  /*bbf0*/  IADD3 R9, P1, R5, R158, RZ ;  /* 0x0000009e05097210 */ /* 0x002fe20007f3e0ff */
[----:B------:R-:W-:-:S03]  /*bc00*/  ULDC.64 UR4, c[0x0][0x650] ;  /* 0x0001940000047ab9 */ /* 0x000fc60000000a00 */
[----:B------:R-:W-:Y:S01]  /*bc10*/  LEA R9, P4, R156, R9, 0x7 ;  /* 0x000000099c097211 */ /* 0x000fe200078838ff */
[----:B------:R-:W-:-:S03]  /*bc20*/  IMAD.X R0, R6, 0x1, R161, P1 ;  /* 0x0000000106007824 */ /* 0x000fc600008e06a1 */
[----:B------:R-:W-:Y:S02]  /*bc30*/  IADD3 R8, P1, R9, UR4, RZ ;  /* 0x0000000409087c10 */ /* 0x000fe4000ff3e0ff */
[----:B------:R-:W-:-:S04]  /*bc40*/  LEA.HI.X R0, R156, R0, R157, 0x7, P4 ;  /* 0x000000009c007211 */ /* 0x000fc800020f3c9d */
[----:B------:R-:W-:-:S05]  /*bc50*/  IADD3.X R9, R0, UR5, RZ, P1, !PT ;  /* 0x0000000500097c10 */ /* 0x000fca0008ffe4ff */
[----:B------:R3:W-:Y:S02]  /*bc60*/  STG.E.U8 desc[UR12][R8.64], R7 ;  /* 0x0000000708007986 */ /* 0x0007e4000c10110c */
.L_x_26:
[----:B------:R-:W-:Y:S05]  /*bc70*/  BSYNC B0 ;  /* 0x0000000000007941 */ /* 0x000fea0003800000 */
.L_x_25:
[----:B------:R-:W-:Y:S01]  /*bc80*/  ISETP.LT.OR P1, PT, R3, 0x2, !P2 ;  /* 0x000000020300780c */ /* 0x000fe20005721670 */
[----:B------:R-:W-:Y:S01]  /*bc90*/  FMUL R59, R59, R2 ;  /* 0x000000023b3b7220 */ /* 0x000fe20000400000 */
[----:B------:R-:W-:Y:S04]  /*bca0*/  BSSY B0, `(.L_x_27) ;  /* 0x000000b000007945 */ /* 0x000fe80003800000 */
[----:B------:R-:W-:-:S07]  /*bcb0*/  F2FP.SATFINITE.E4M3.F32.PACK_AB_MERGE_C R59, RZ, R59, RZ ;  /* 0x0000003bff3b723e */ /* 0x000fce00048070ff */
[----:B------:R-:W-:Y:S05]  /*bcc0*/  @P1 BRA `(.L_x_28) ;  /* 0x0000000000201947 */ /* 0x000fea0003800000 */
[----:B---3--:R-:W-:Y:S01]  /*bcd0*/  IADD3 R7, P1, R5, R158, RZ ;  /* 0x0000009e05077210 */ /* 0x008fe20007f3e0ff */
[----:B------:R-:W-:-:S03]  /*bce0*/  ULDC.64 UR4, c[0x0][0x650] ;  /* 0x0001940000047ab9 */ /* 0x000fc60000000a00 */
[----:B------:R-:W-:Y:S01]  /*bcf0*/  LEA R7, P4, R156, R7, 0x7 ;  /* 0x000000079c077211 */ /* 0x000fe200078838ff */
[----:B------:R-:W-:-:S03]  /*bd00*/  IMAD.X R0, R6, 0x1, R161, P1 ;  /* 0x0000000106007824 */ /* 0x000fc600008e06a1 */
[----:B-1----:R-:W-:Y:S02]  /*bd10*/  IADD3 R8, P1, R7, UR4, RZ ;  /* 0x0000000407087c10 */ /* 0x002fe4000ff3e0ff */
[----:B------:R-:W-:-:S04]  /*bd20*/  LEA.HI.X R0, R156, R0, R157, 0x7, P4 ;  /* 0x000000009c007211 */ /* 0x000fc800020f3c9d */
[----:B------:R-:W-:-:S05]  /*bd30*/  IADD3.X R9, R0, UR5, RZ, P1, !PT ;  /* 0x0000000500097c10 */ /* 0x000fca0008ffe4ff */
[----:B------:R4:W-:Y:S02]  /*bd40*/  STG.E.U8 desc[UR12][R8.64+0x1], R59 ;  /* 0x0000013b08007986 */ /* 0x0009e4000c10110c */
.L_x_28:
[----:B------:R-:W-:Y:S05]  /*bd50*/  BSYNC B0 ;  /* 0x0000000000007941 */ /* 0x000fea0003800000 */
.L_x_27:
[----:B-1-34-:R-:W-:Y:S01]  /*bd60*/  @!P3 LEA R9, P5, R156, R158, 0x7 ;  /* 0x0000009e9c09b211 */ /* 0x01afe200078a38ff */
[-C--:B------:R-:W-:Y:S01]  /*bd70*/  FMUL R60, R60, R2.reuse ;  /* 0x000000023c3c7220 */ /* 0x080fe20000400000 */
[----:B------:R-:W-:Y:S01]  /*bd80*/  ISETP.LT.OR P4, PT, R3, 0x11, !P0 ;  /* 0x000000110300780c */ /* 0x000fe20004781670 */
[-C--:B------:R-:W-:Y:S01]  /*bd90*/  FMUL R61, R61, R2.reuse ;  /* 0x000000023d3d7220 */ /* 0x080fe20000400000 */
[----:B------:R-:W-:Y:S01]  /*bda0*/  @!P3 LEA.HI.X R0, R156, R161, R157, 0x7, P5 ;  /* 0x000000a19c00b211 */ /* 0x000fe200028f3c9d */
[----:B------:R-:W-:Y:S01]  /*bdb0*/  FMUL R62, R62, R2 ;  /* 0x000000023e3e7220 */ /* 0x000fe20000400000 */
[----:B--2---:R-:W-:Y:S01]  /*bdc0*/  @!P3 IADD3 R8, P5, R9, R18, RZ ;  /* 0x000000120908b210 */ /* 0x004fe20007fbe0ff */
[----:B------:R-:W-:Y:S01]  /*bdd0*/  BSSY B0, `(.L_x_29) ;  /* 0x0000018000007945 */ /* 0x000fe20003800000 */
[----:B------:R-:W-:Y:S02]  /*bde0*/  F2FP.SATFINITE.E4M3.F32.PACK_AB_MERGE_C R7, RZ, R60, RZ ;  /* 0x0000003cff07723e */ /* 0x000fe400048070ff */
[----:B------:R-:W-:Y:S01]  /*bdf0*/  ISETP.LT.OR P1, PT, R3, 0x12, !P0 ;  /* 0x000000120300780c */ /* 0x000fe20004721670 */
[----:B------:R-:W-:Y:S01]  /*be00*/  @!P3 IMAD.X R9, R0, 0x1, R19, P5 ;  /* 0x000000010009b824 */ /* 0x000fe200028e0613 */
[----:B------:R-:W-:-:S02]  /*be10*/  @!P6 LEA R11, P5, R156, R158, 0x7 ;  /* 0x0000009e9c0be211 */ /* 0x000fc400078a38ff */
[----:B------:R-:W-:Y:S01]  /*be20*/  F2FP.SATFINITE.E4M3.F32.PACK_AB_MERGE_C R61, RZ, R61, RZ ;  /* 0x0000003dff3d723e */ /* 0x000fe200048070ff */
[----:B------:R-:W1:Y:S01]  /*be30*/  @!P4 LDC.64 R14, c[0x0][0x650] ;  /* 0x00019400ff0ecb82 */ /* 0x000e620000000a00 */
[----:B------:R2:W-:Y:S01]  /*be40*/  @!P3 STG.E.U8 desc[UR12][R8.64+0x8], R7 ;  /* 0x000008070800b986 */ /* 0x0005e2000c10110c */
[----:B0-----:R-:W-:Y:S02]  /*be50*/  @!P6 IADD3 R10, P3, R11, R20, RZ ;  /* 0x000000140b0ae210 */ /* 0x001fe40007f7e0ff */
[----:B------:R-:W-:Y:S02]  /*be60*/  @!P6 LEA.HI.X R0, R156, R161, R157, 0x7, P5 ;  /* 0x000000a19c00e211 */ /* 0x000fe400028f3c9d */
[----:B------:R-:W-:Y:S02]  /*be70*/  ISETP.LT.OR P5, PT, R3, 0x9, !P2 ;  /* 0x000000090300780c */ /* 0x000fe400057a1670 */
[----:B------:R-:W0:Y:S01]  /*be80*/  @!P1 LDC.64 R16, c[0x0][0x650] ;  /* 0x00019400ff109b82 */ /* 0x000e220000000a00 */
[----:B------:R-:W-:Y:S01]  /*be90*/  @!P6 IMAD.X R11, R0, 0x1, R21, P3 ;  /* 0x00000001000be824 */ /* 0x000fe200018e0615 */
[----:B------:R-:W-:-:S04]  /*bea0*/  F2FP.SATFINITE.E4M3.F32.PACK_AB_MERGE_C R13, RZ, R62, RZ ;  /* 0x0000003eff0d723e */ /* 0x000fc800048070ff */
[----:B------:R2:W-:Y:S05]  /*beb0*/  @!P6 STG.E.U8 desc[UR12][R10.64+0x9], R61 ;  /* 0x0000093d0a00e986 */ /* 0x0005ea000c10110c */
[----:B------:R-:W-:Y:S05]  /*bec0*/  @P5 BRA `(.L_x_30) ;  /* 0x0000000000205947 */ /* 0x000fea0003800000 */
[----:B--2---:R-:W-:Y:S01]  /*bed0*/  IADD3 R7, P3, R5, R158, RZ ;  /* 0x0000009e05077210 */ /* 0x004fe20007f7e0ff */
[----:B------:R-:W-:-:S03]  /*bee0*/  ULDC.64 UR4, c[0x0][0x650] ;  /* 0x0001940000047ab9 */ /* 0x000fc60000000a00 */
[----:B------:R-:W-:Y:S01]  /*bef0*/  LEA R7, P5, R156, R7, 0x7 ;  /* 0x000000079c077211 */ /* 0x000fe200078a38ff */
[----:B------:R-:W-:-:S03]  /*bf00*/  IMAD.X R0, R6, 0x1, R161, P3 ;  /* 0x0000000106007824 */ /* 0x000fc600018e06a1 */
[----:B------:R-:W-:Y:S02]  /*bf10*/  IADD3 R8, P3, R7, UR4, RZ ;  /* 0x0000000407087c10 */ /* 0x000fe4000ff7e0ff */
[----:B------:R-:W-:-:S04]  /*bf20*/  LEA.HI.X R0, R156, R0, R157, 0x7, P5 ;  /* 0x000000009c007211 */ /* 0x000fc800028f3c9d */
[----:B------:R-:W-:-:S05]  /*bf30*/  IADD3.X R9, R0, UR5, RZ, P3, !PT ;  /* 0x0000000500097c10 */ /* 0x000fca0009ffe4ff */
[----:B------:R3:W-:Y:S02]  /*bf40*/  STG.E.U8 desc[UR12][R8.64+0x8], R13 ;  /* 0x0000080d08007986 */ /* 0x0007e4000c10110c */
.L_x_30:
[----:B------:R-:W-:Y:S05]  /*bf50*/  BSYNC B0 ;  /* 0x0000000000007941 */ /* 0x000fea0003800000 */
.L_x_29:
[----:B------:R-:W-:Y:S01]  /*bf60*/  ISETP.LT.OR P3, PT, R3, 0xa, !P2 ;  /* 0x0000000a0300780c */ /* 0x000fe20005761670 */
[----:B------:R-:W-:Y:S01]  /*bf70*/  FMUL R63, R63, R2 ;  /* 0x000000023f3f7220 */ /* 0x000fe20000400000 */
[----:B------:R-:W-:Y:S04]  /*bf80*/  BSSY B0, `(.L_x_31) ;  /* 0x000000b000007945 */ /* 0x000fe80003800000 */
[----:B------:R-:W-:-:S07]  /*bf90*/  F2FP.SATFINITE.E4M3.F32.PACK_AB_MERGE_C R63, RZ, R63, RZ ;  /* 0x0000003fff3f723e */ /* 0x000fce00048070ff */
[----:B------:R-:W-:Y:S05]  /*bfa0*/  @P3 BRA `(.L_x_32) ;  /* 0x0000000000203947 */ /* 0x000fea0003800000 */
[----:B--2---:R-:W-:Y:S01]  /*bfb0*/  IADD3 R7, P3, R5, R158, RZ ;  /* 0x0000009e05077210 */ /* 0x004fe20007f7e0ff */
[----:B------:R-:W-:-:S03]  /*bfc0*/  ULDC.64 UR4, c[0x0][0x650] ;  /* 0x0001940000047ab9 */ /* 0x000fc60000000a00 */
[----:B------:R-:W-:Y:S01]  /*bfd0*/  LEA R7, P5, R156, R7, 0x7 ;  /* 0x000000079c077211 */ /* 0x000fe200078a38ff */
[----:B------:R-:W-:-:S03]  /*bfe0*/  IMAD.X R0, R6, 0x1, R161, P3 ;  /* 0x0000000106007824 */ /* 0x000fc600018e06a1 */
[----:B---3--:R-:W-:Y:S02]  /*bff0*/  IADD3 R8, P3, R7, UR4, RZ ;  /* 0x0000000407087c10 */ /* 0x008fe4000ff7e0ff */
[----:B------:R-:W-:-:S04]  /*c000*/  LEA.HI.X R0, R156, R0, R157, 0x7, P5 ;  /* 0x000000009c007211 */ /* 0x000fc800028f3c9d */
[----:B------:R-:W-:-:S05]  /*c010*/  IADD3.X R9, R0, UR5, RZ, P3, !PT ;  /* 0x0000000500097c10 */ /* 0x000fca0009ffe4ff */
[----:B------:R4:W-:Y:S02]  /*c020*/  STG.E.U8 desc[UR12][R8.64+0x9], R63 ;  /* 0x0000093f08007986 */ /* 0x0009e4000c10110c */
.L_x_32:
[----:B------:R-:W-:Y:S05]  /*c030*/  BSYNC B0 ;  /* 0x0000000000007941 */ /* 0x000fea0003800000 */
.L_x_31:
[----:B--234-:R-:W-:Y:S01]  /*c040*/  @!P4 LEA R9, P6, R156, R158, 0x7 ;  /* 0x0000009e9c09c211 */ /* 0x01cfe200078c38ff */
[-C--:B------:R-:W-:Y:S01]  /*c050*/  FMUL R64, R64, R2.reuse ;  /* 0x0000000240407220 */ /* 0x080fe20000400000 */
[----:B------:R-:W-:Y:S01]  /*c060*/  ISETP.LT.OR P5, PT, R3, 0x19, !P0 ;  /* 0x000000190300780c */ /* 0x000fe200047a1670 */
[-C--:B------:R-:W-:Y:S01]  /*c070*/  FMUL R65, R65, R2.reuse ;  /* 0x0000000241417220 */ /* 0x080fe20000400000 */
[----:B------:R-:W-:Y:S01]  /*c080*/  @!P4 LEA.HI.X R0, R156, R161, R157, 0x7, P6 ;  /* 0x000000a19c00c211 */ /* 0x000fe200030f3c9d */
[----:B------:R-:W-:Y:S01]  /*c090*/  FMUL R66, R66, R2 ;  /* 0x0000000242427220 */ /* 0x000fe20000400000 */
[----:B-1----:R-:W-:Y:S01]  /*c0a0*/  @!P4 IADD3 R8, P6, R9, R14, RZ ;  /* 0x0000000e0908c210 */ /* 0x002fe20007fde0ff */
        /* <DEDUP_REMOVED lines=24> */
.L_x_34:
[----:B------:R-:W-:Y:S05]  /*c230*/  BSYNC B0 ;  /* 0x0000000000007941 */ /* 0x000fea0003800000 */
.L_x_33:
        /* <DEDUP_REMOVED lines=13> */
.L_x_36:
[----:B------:R-:W-:Y:S05]  /*c310*/  BSYNC B0 ;  /* 0x0000000000007941 */ /* 0x000fea0003800000 */
.L_x_35:
        /* <DEDUP_REMOVED lines=31> */
.L_x_38:
[----:B------:R-:W-:Y:S05]  /*c510*/  BSYNC B0 ;  /* 0x0000000000007941 */ /* 0x000fea0003800000 */
.L_x_37:
        /* <DEDUP_REMOVED lines=13> */
.L_x_40:
[----:B------:R-:W-:Y:S05]  /*c5f0*/  BSYNC B0 ;  /* 0x0000000000007941 */ /* 0x000fea0003800000 */
.L_x_39:
        /* <DEDUP_REMOVED lines=31> */
.L_x_42:
[----:B------:R-:W-:Y:S05]  /*c7f0*/  BSYNC B0 ;  /* 0x0000000000007941 */ /* 0x000fea0003800000 */
.L_x_41:
        /* <DEDUP_REMOVED lines=13> */
.L_x_44:
[----:B------:R-:W-:Y:S05]  /*c8d0*/  BSYNC B0 ;  /* 0x0000000000007941 */ /* 0x000fea0003800000 */
.L_x_43:
        /* <DEDUP_REMOVED lines=31> */
.L_x_46:
[----:B------:R-:W-:Y:S05]  /*cad0*/  BSYNC B0 ;  /* 0x0000000000007941 */ /* 0x000fea0003800000 */
.L_x_45:
        /* <DEDUP_REMOVED lines=13> */
.L_x_48:
[----:B------:R-:W-:Y:S05]  /*cbb0*/  BSYNC B0 ;  /* 0x0000000000007941 */ /* 0x000fea0003800000 */
.L_x_47:
[----:B--234-:R-:W-:Y:S01]  /*cbc0*/  @!P4 LEA R9, P5, R156, R158, 0x7 ;  /* 0x0000009e9c09c211 */ /* 0x01cfe200078a38ff */
[-C--:B------:R-:W-:Y:S01]  /*cbd0*/  FMUL R80, R80, R2.reuse ;  /* 0x0000000250507220 */ /* 0x080fe20000400000 */
[----:B------:R-:W-:Y:S01]  /*cbe0*/  ISETP.LT.OR P3, PT, R3, 0x39, !P0 ;  /* 0x000000390300780c */ /* 0x000fe20004761670 */
[----:B------:R-:W-:Y:S01]  /*cbf0*/  FMUL R81, R81, R2 ;  /* 0x0000000251517220 */ /* 0x000fe20000400000 */
[----:B-1----:R-:W-:Y:S01]  /*cc00*/  @!P4 IADD3 R8, P6, R9, R14, RZ ;  /* 0x0000000e0908c210 */ /* 0x002fe20007fde0ff */
[----:B------:R-:W-:Y:S01]  /*cc10*/  FMUL R82, R82, R2 ;  /* 0x0000000252527220 */ /* 0x000fe20000400000 */
[C---:B------:R-:W-:Y:S01]  /*cc20*/  @!P4 LEA.HI.X R0, R156.reuse, R161, R157, 0x7, P5 ;  /* 0x000000a19c00c211 */ /* 0x040fe200028f3c9d */
[----:B------:R-:W-:Y:S01]  /*cc30*/  BSSY B0, `(.L_x_49) ;  /* 0x0000018000007945 */ /* 0x000fe20003800000 */
[----:B------:R-:W-:Y:S02]  /*cc40*/  @!P1 LEA R11, P5, R156, R158, 0x7 ;  /* 0x0000009e9c0b9211 */ /* 0x000fe400078a38ff */
[----:B------:R-:W-:Y:S01]  /*cc50*/  ISETP.LT.OR P0, PT, R3, 0x3a, !P0 ;  /* 0x0000003a0300780c */ /* 0x000fe20004701670 */
[----:B------:R-:W-:Y:S01]  /*cc60*/  @!P4 IMAD.X R9, R0, 0x1, R15, P6 ;  /* 0x000000010009c824 */ /* 0x000fe200030e060f */
[----:B0-----:R-:W-:-:S02]  /*cc70*/  @!P1 IADD3 R10, P6, R11, R16, RZ ;  /* 0x000000100b0a9210 */ /* 0x001fc40007fde0ff */
[----:B------:R-:W-:Y:S01]  /*cc80*/  @!P1 LEA.HI.X R0, R156, R161, R157, 0x7, P5 ;  /* 0x000000a19c009211 */ /* 0x000fe200028f3c9d */
[----:B------:R-:W0:Y:S01]  /*cc90*/  @!P3 LDC.64 R18, c[0x0][0x650] ;  /* 0x00019400ff12bb82 */ /* 0x000e220000000a00 */
[----:B------:R-:W-:Y:S02]  /*cca0*/  F2FP.SATFINITE.E4M3.F32.PACK_AB_MERGE_C R7, RZ, R80, RZ ;  /* 0x00000050ff07723e */ /* 0x000fe400048070ff */
[----:B------:R-:W-:Y:S01]  /*ccb0*/  F2FP.SATFINITE.E4M3.F32.PACK_AB_MERGE_C R81, RZ, R81, RZ ;  /* 0x00000051ff51723e */ /* 0x000fe200048070ff */
[----:B------:R-:W-:Y:S01]  /*ccc0*/  @!P1 IMAD.X R11, R0, 0x1, R17, P6 ;  /* 0x00000001000b9824 */ /* 0x000fe200030e0611 */
[----:B------:R-:W-:Y:S01]  /*ccd0*/  ISETP.LT.OR P5, PT, R3, 0x31, !P2 ;  /* 0x000000310300780c */ /* 0x000fe200057a1670 */
[----:B------:R1:W-:Y:S01]  /*cce0*/  @!P4 STG.E.U8 desc[UR12][R8.64+0x30], R7 ;  /* 0x000030070800c986 */ /* 0x0003e2000c10110c */
[----:B------:R-:W-:Y:S01]  /*ccf0*/  F2FP.SATFINITE.E4M3.F32.PACK_AB_MERGE_C R13, RZ, R82, RZ ;  /* 0x00000052ff0d723e */ /* 0x000fe200048070ff */
[----:B------:R-:W2:Y:S02]  /*cd00*/  @!P0 LDC.64 R20, c[0x0][0x650] ;  /* 0x00019400ff148b82 */ /* 0x000ea40000000a00 */
[----:B------:R1:W-:Y:S08]  /*cd10*/  @!P1 STG.E.U8 desc[UR12][R10.64+0x31], R81 ;  /* 0x000031510a009986 */ /* 0x0003f0000c10110c */
        /* <DEDUP_REMOVED lines=9> */
.L_x_50:
[----:B------:R-:W-:Y:S05]  /*cdb0*/  BSYNC B0 ;  /* 0x0000000000007941 */ /* 0x000fea0003800000 */
.L_x_49:
[----:B------:R-:W-:Y:S01]  /*cdc0*/  ISETP.LT.OR P4, PT, R3, 0x32, !P2 ;  /* 0x000000320300780c */ /* 0x000fe20005781670 */
[----:B------:R-:W-:Y:S01]  /*cdd0*/  FMUL R83, R83, R2 ;  /* 0x0000000253537220 */ /* 0x000fe20000400000 */
[----:B------:R-:W-:Y:S01]  /*cde0*/  BSSY B0, `(.L_x_51) ;  /* 0x000000c000007945 */ /* 0x000fe20003800000 */
[----:B------:R-:W-:-:S03]  /*cdf0*/  ISETP.GE.AND P1, PT, R4, 0xc1, PT ;  /* 0x000000c10400780c */ /* 0x000fc60003f26270 */
[----:B------:R-:W-:-:S07]  /*ce00*/  F2FP.SATFINITE.E4M3.F32.PACK_AB_MERGE_C R83, RZ, R83, RZ ;  /* 0x00000053ff53723e */ /* 0x000fce00048070ff */
[----:B------:R-:W-:Y:S05]  /*ce10*/  @P4 BRA `(.L_x_52) ;  /* 0x0000000000204947 */ /* 0x000fea0003800000 */
[----:B-1----:R-:W-:Y:S01]  /*ce20*/  IADD3 R7, P4, R5, R158, RZ ;  /* 0x0000009e05077210 */ /* 0x002fe20007f9e0ff */
[----:B------:R-:W-:-:S03]  /*ce30*/  ULDC.64 UR4, c[0x0][0x650] ;  /* 0x0001940000047ab9 */ /* 0x000fc60000000a00 */
[----:B------:R-:W-:Y:S01]  /*ce40*/  LEA R7, P5, R156, R7, 0x7 ;  /* 0x000000079c077211 */ /* 0x000fe200078a38ff */
[----:B------:R-:W-:-:S03]  /*ce50*/  IMAD.X R0, R6, 0x1, R161, P4 ;  /* 0x0000000106007824 */ /* 0x000fc600020e06a1 */
[----:B---3--:R-:W-:Y:S02]  /*ce60*/  IADD3 R8, P4, R7, UR4, RZ ;  /* 0x0000000407087c10 */ /* 0x008fe4000ff9e0ff */
[----:B------:R-:W-:-:S04]  /*ce70*/  LEA.HI.X R0, R156, R0, R157, 0x7, P5 ;  /* 0x000000009c007211 */ /* 0x000fc800028f3c9d */
[----:B------:R-:W-:-:S05]  /*ce80*/  IADD3.X R9, R0, UR5, RZ, P4, !PT ;  /* 0x0000000500097c10 */ /* 0x000fca000a7fe4ff */
[----:B------:R4:W-:Y:S02]  /*ce90*/  STG.E.U8 desc[UR12][R8.64+0x31], R83 ;  /* 0x0000315308007986 */ /* 0x0009e4000c10110c */
.L_x_52:
[----:B------:R-:W-:Y:S05]  /*cea0*/  BSYNC B0 ;  /* 0x0000000000007941 */ /* 0x000fea0003800000 */
.L_x_51:
[----:B-1-34-:R-:W-:Y:S01]  /*ceb0*/  @!P3 LEA R9, P6, R156, R158, 0x7 ;  /* 0x0000009e9c09b211 */ /* 0x01afe200078c38ff */
[-C--:B------:R-:W-:Y:S01]  /*cec0*/  FMUL R84, R84, R2.reuse ;  /* 0x0000000254547220 */ /* 0x080fe20000400000 */
[----:B------:R-:W-:Y:S01]  /*ced0*/  ISETP.LT.OR P5, PT, R3, 0x1, !P1 ;  /* 0x000000010300780c */ /* 0x000fe20004fa1670 */
[-C--:B------:R-:W-:Y:S01]  /*cee0*/  FMUL R85, R85, R2.reuse ;  /* 0x0000000255557220 */ /* 0x080fe20000400000 */
[----:B------:R-:W-:Y:S01]  /*cef0*/  @!P3 LEA.HI.X R0, R156, R161, R157, 0x7, P6 ;  /* 0x000000a19c00b211 */ /* 0x000fe200030f3c9d */
[----:B------:R-:W-:Y:S01]  /*cf00*/  FMUL R86, R86, R2 ;  /* 0x0000000256567220 */ /* 0x000fe20000400000 */
[----:B0-----:R-:W-:Y:S01]  /*cf10*/  @!P3 IADD3 R8, P6, R9, R18, RZ ;  /* 0x000000120908b210 */ /* 0x001fe20007fde0ff */
[----:B------:R-:W-:Y:S01]  /*cf20*/  BSSY B0, `(.L_x_53) ;  /* 0x0000018000007945 */ /* 0x000fe20003800000 */
[----:B------:R-:W-:Y:S02]  /*cf30*/  F2FP.SATFINITE.E4M3.F32.PACK_AB_MERGE_C R7, RZ, R84, RZ ;  /* 0x00000054ff07723e */ /* 0x000fe400048070ff */
[----:B------:R-:W-:Y:S01]  /*cf40*/  ISETP.LT.OR P4, PT, R3, 0x2, !P1 ;  /* 0x000000020300780c */ /* 0x000fe20004f81670 */
[----:B------:R-:W-:Y:S01]  /*cf50*/  @!P3 IMAD.X R9, R0, 0x1, R19, P6 ;  /* 0x000000010009b824 */ /* 0x000fe200030e0613 */
[----:B------:R-:W-:-:S02]  /*cf60*/  @!P0 LEA R11, P6, R156, R158, 0x7 ;  /* 0x0000009e9c0b8211 */ /* 0x000fc400078c38ff */
[----:B------:R-:W-:Y:S01]  /*cf70*/  F2FP.SATFINITE.E4M3.F32.PACK_AB_MERGE_C R85, RZ, R85, RZ ;  /* 0x00000055ff55723e */ /* 0x000fe200048070ff */
[----:B------:R-:W0:Y:S01]  /*cf80*/  @!P5 LDC.64 R14, c[0x0][0x650] ;  /* 0x00019400ff0edb82 */ /* 0x000e220000000a00 */
[----:B------:R1:W-:Y:S01]  /*cf90*/  @!P3 STG.E.U8 desc[UR12][R8.64+0x38], R7 ;  /* 0x000038070800b986 */ /* 0x0003e2000c10110c */
[----:B--2---:R-:W-:Y:S02]  /*cfa0*/  @!P0 IADD3 R10, P3, R11, R20, RZ ;  /* 0x000000140b0a8210 */ /* 0x004fe40007f7e0ff */
[----:B------:R-:W-:Y:S02]  /*cfb0*/  @!P0 LEA.HI.X R0, R156, R161, R157, 0x7, P6 ;  /* 0x000000a19c008211 */ /* 0x000fe400030f3c9d */
[----:B------:R-:W-:Y:S02]  /*cfc0*/  ISETP.LT.OR P6, PT, R3, 0x39, !P2 ;  /* 0x000000390300780c */ /* 0x000fe400057c1670 */
[----:B------:R-:W2:Y:S01]  /*cfd0*/  @!P4 LDC.64 R16, c[0x0][0x650] ;  /* 0x00019400ff10cb82 */ /* 0x000ea20000000a00 */
[----:B------:R-:W-:Y:S01]  /*cfe0*/  @!P0 IMAD.X R11, R0, 0x1, R21, P3 ;  /* 0x00000001000b8824 */ /* 0x000fe200018e0615 */
[----:B------:R-:W-:-:S04]  /*cff0*/  F2FP.SATFINITE.E4M3.F32.PACK_AB_MERGE_C R13, RZ, R86, RZ ;  /* 0x00000056ff0d723e */ /* 0x000fc800048070ff */
        /* <DEDUP_REMOVED lines=10> */
.L_x_54:
[----:B------:R-:W-:Y:S05]  /*d0a0*/  BSYNC B0 ;  /* 0x0000000000007941 */ /* 0x000fea0003800000 */
.L_x_53:
[----:B------:R-:W-:Y:S01]  /*d0b0*/  ISETP.LT.OR P2, PT, R3, 0x3a, !P2 ;  /* 0x0000003a0300780c */ /* 0x000fe20005741670 */
[----:B------:R-:W-:Y:S01]  /*d0c0*/  FMUL R87, R87, R2 ;  /* 0x0000000257577220 */ /* 0x000fe20000400000 */
[----:B------:R-:W-:Y:S01]  /*d0d0*/  BSSY B0, `(.L_x_55) ;  /* 0x000000c000007945 */ /* 0x000fe20003800000 */
[----:B------:R-:W-:-:S03]  /*d0e0*/  ISETP.LT.OR P3, PT, R3, 0x9, !P1 ;  /* 0x000000090300780c */ /* 0x000fc60004f61670 */
        /* <DEDUP_REMOVED lines=10> */
.L_x_56:
[----:B------:R-:W-:Y:S05]  /*d190*/  BSYNC B0 ;  /* 0x0000000000007941 */ /* 0x000fea0003800000 */
.L_x_55:
[--C-:B-1-34-:R-:W-:Y:S01]  /*d1a0*/  @!P5 IMAD.MOV.U32 R8, RZ, RZ, R158.reuse ;  /* 0x000000ffff08d224 */ /* 0x11afe200078e009e */
[----:B------:R-:W-:Y:S01]  /*d1b0*/  ISETP.LT.OR P2, PT, R3, 0xa, !P1 ;  /* 0x0000000a0300780c */ /* 0x000fe20004f41670 */
[----:B------:R-:W-:Y:S02]  /*d1c0*/  @!P5 IMAD.MOV.U32 R9, RZ, RZ, R161 ;  /* 0x000000ffff09d224 */ /* 0x000fe400078e00a1 */
[-C--:B------:R-:W-:Y:S01]  /*d1d0*/  FMUL R24, R24, R2.reuse ;  /* 0x0000000218187220 */ /* 0x080fe20000400000 */
[----:B------:R-:W-:Y:S02]  /*d1e0*/  @!P4 IMAD.MOV.U32 R10, RZ, RZ, R158 ;  /* 0x000000ffff0ac224 */ /* 0x000fe400078e009e */
[----:B------:R-:W-:Y:S01]  /*d1f0*/  FMUL R25, R25, R2 ;  /* 0x0000000219197220 */ /* 0x000fe20000400000 */
[----:B------:R-:W-:Y:S01]  /*d200*/  @!P5 IMAD.WIDE.U32 R8, R156, 0xc0, R8 ;  /* 0x000000c09c08d825 */ /* 0x000fe200078e0008 */
[----:B------:R-:W1:Y:S01]  /*d210*/  @!P3 LDC.64 R18, c[0x0][0x650] ;  /* 0x00019400ff12bb82 */ /* 0x000e620000000a00 */
[----:B------:R-:W-:-:S02]  /*d220*/  F2FP.SATFINITE.E4M3.F32.PACK_AB_MERGE_C R7, RZ, R24, RZ ;  /* 0x00000018ff07723e */ /* 0x000fc400048070ff */
[----:B------:R-:W-:Y:S01]  /*d230*/  FMUL R26, R26, R2 ;  /* 0x000000021a1a7220 */ /* 0x000fe20000400000 */
[----:B------:R-:W-:Y:S01]  /*d240*/  @!P4 IMAD.MOV.U32 R11, RZ, RZ, R161 ;  /* 0x000000ffff0bc224 */ /* 0x000fe200078e00a1 */
[----:B0-----:R-:W-:Y:S01]  /*d250*/  @!P5 IADD3 R8, P6, R8, R14, RZ ;  /* 0x0000000e0808d210 */ /* 0x001fe20007fde0ff */
[----:B------:R-:W-:Y:S01]  /*d260*/  @!P5 IMAD R0, R157, 0xc0, RZ ;  /* 0x000000c09d00d824 */ /* 0x000fe200078e02ff */
[----:B------:R-:W-:Y:S01]  /*d270*/  F2FP.SATFINITE.E4M3.F32.PACK_AB_MERGE_C R25, RZ, R25, RZ ;  /* 0x00000019ff19723e */ /* 0x000fe200048070ff */
[----:B------:R-:W-:Y:S01]  /*d280*/  @!P4 IMAD.WIDE.U32 R10, R156, 0xc0, R10 ;  /* 0x000000c09c0ac825 */ /* 0x000fe200078e000a */
[----:B------:R-:W0:Y:S01]  /*d290*/  @!P2 LDC.64 R20, c[0x0][0x650] ;  /* 0x00019400ff14ab82 */ /* 0x000e220000000a00 */
[----:B------:R-:W-:Y:S01]  /*d2a0*/  ISETP.GE.AND P0, PT, R4, 0xc9, PT ;  /* 0x000000c90400780c */ /* 0x000fe20003f06270 */
[----:B------:R-:W-:Y:S01]  /*d2b0*/  BSSY B0, `(.L_x_57) ;  /* 0x0000012000007945 */ /* 0x000fe20003800000 */
[----:B------:R-:W-:Y:S01]  /*d2c0*/  @!P5 IADD3.X R9, R15, R9, R0, P6, !PT ;  /* 0x000000090f09d210 */ /* 0x000fe200037fe400 */
[----:B------:R-:W-:Y:S01]  /*d2d0*/  @!P4 IMAD R0, R157, 0xc0, RZ ;  /* 0x000000c09d00c824 */ /* 0x000fe200078e02ff */
[----:B--2---:R-:W-:-:S02]  /*d2e0*/  @!P4 IADD3 R10, P6, R10, R16, RZ ;  /* 0x000000100a0ac210 */ /* 0x004fc40007fde0ff */
[----:B------:R-:W-:Y:S01]  /*d2f0*/  F2FP.SATFINITE.E4M3.F32.PACK_AB_MERGE_C R13, RZ, R26, RZ ;  /* 0x0000001aff0d723e */ /* 0x000fe200048070ff */
[----:B------:R2:W-:Y:S01]  /*d300*/  @!P5 STG.E.U8 desc[UR12][R8.64], R7 ;  /* 0x000000070800d986 */ /* 0x0005e2000c10110c */
[----:B------:R-:W-:Y:S02]  /*d310*/  @!P4 IADD3.X R11, R17, R11, R0, P6, !PT ;  /* 0x0000000b110bc210 */ /* 0x000fe400037fe400 */
[----:B------:R-:W-:-:S03]  /*d320*/  ISETP.LT.OR P5, PT, R3, 0x1, !P0 ;  /* 0x000000010300780c */ /* 0x000fc600047a1670 */
[----:B------:R2:W-:Y:S10]  /*d330*/  @!P4 STG.E.U8 desc[UR12][R10.64+0x1], R25 ;  /* 0x000001190a00c986 */ /* 0x0005f4000c10110c */
[----:B------:R-:W-:Y:S05]  /*d340*/  @P5 BRA `(.L_x_58) ;  /* 0x0000000000205947 */ /* 0x000fea0003800000 */
[----:B--2---:R-:W-:Y:S01]  /*d350*/  IADD3 R8, P4, R5, R158, RZ ;  /* 0x0000009e05087210 */ /* 0x004fe20007f9e0ff */
[----:B------:R-:W-:Y:S01]  /*d360*/  ULDC.64 UR4, c[0x0][0x650] ;  /* 0x0001940000047ab9 */ /* 0x000fe20000000a00 */
[----:B------:R-:W-:-:S03]  /*d370*/  IMAD R7, R157, 0xc0, RZ ;  /* 0x000000c09d077824 */ /* 0x000fc600078e02ff */
[----:B------:R-:W-:Y:S02]  /*d380*/  IMAD.X R9, R6, 0x1, R161, P4 ;  /* 0x0000000106097824 */ /* 0x000fe400020e06a1 */
[----:B------:R-:W-:-:S03]  /*d390*/  IMAD.WIDE.U32 R8, R156, 0xc0, R8 ;  /* 0x000000c09c087825 */ /* 0x000fc600078e0008 */
[----:B------:R-:W-:-:S04]  /*d3a0*/  IADD3 R8, P4, R8, UR4, RZ ;  /* 0x0000000408087c10 */ /* 0x000fc8000ff9e0ff */
[----:B------:R-:W-:-:S05]  /*d3b0*/  IADD3.X R9, R7, UR5, R9, P4, !PT ;  /* 0x0000000507097c10 */ /* 0x000fca000a7fe409 */
[----:B------:R3:W-:Y:S04]  /*d3c0*/  STG.E.U8 desc[UR12][R8.64], R13 ;  /* 0x0000000d08007986 */ /* 0x0007e8000c10110c */
.L_x_58:
[----:B------:R-:W-:Y:S05]  /*d3d0*/  BSYNC B0 ;  /* 0x0000000000007941 */ /* 0x000fea0003800000 */
.L_x_57:
[----:B------:R-:W-:Y:S01]  /*d3e0*/  ISETP.LT.OR P6, PT, R3, 0x2, !P0 ;  /* 0x000000020300780c */ /* 0x000fe200047c1670 */
[----:B------:R-:W-:Y:S01]  /*d3f0*/  FMUL R27, R27, R2 ;  /* 0x000000021b1b7220 */ /* 0x000fe20000400000 */
[----:B--23--:R-:W-:Y:S01]  /*d400*/  @!P3 IMAD.MOV.U32 R8, RZ, RZ, R158 ;  /* 0x000000ffff08b224 */ /* 0x00cfe200078e009e */
[----:B------:R-:W-:Y:S01]  /*d410*/  BSSY B0, `(.L_x_59) ;  /* 0x000000f000007945 */ /* 0x000fe20003800000 */
[----:B------:R-:W-:Y:S01]  /*d420*/  @!P3 IMAD.MOV.U32 R9, RZ, RZ, R161 ;  /* 0x000000ffff09b224 */ /* 0x000fe200078e00a1 */
[C---:B------:R-:W-:Y:S02]  /*d430*/  ISETP.LT.OR P5, PT, R3.reuse, 0x11, !P1 ;  /* 0x000000110300780c */ /* 0x040fe40004fa1670 */
[----:B------:R-:W-:Y:S01]  /*d440*/  ISETP.LT.OR P4, PT, R3, 0x12, !P1 ;  /* 0x000000120300780c */ /* 0x000fe20004f81670 */
[----:B------:R-:W-:Y:S01]  /*d450*/  @!P3 IMAD.WIDE.U32 R10, R156, 0xc0, R8 ;  /* 0x000000c09c0ab825 */ /* 0x000fe200078e0008 */
[----:B------:R-:W-:-:S04]  /*d460*/  F2FP.SATFINITE.E4M3.F32.PACK_AB_MERGE_C R27, RZ, R27, RZ ;  /* 0x0000001bff1b723e */ /* 0x000fc800048070ff */
[----:B------:R-:W-:Y:S07]  /*d470*/  @P6 BRA `(.L_x_60) ;  /* 0x0000000000206947 */ /* 0x000fee0003800000 */
[----:B------:R-:W-:Y:S01]  /*d480*/  IADD3 R8, P6, R5, R158, RZ ;  /* 0x0000009e05087210 */ /* 0x000fe20007fde0ff */
[----:B------:R-:W-:Y:S01]  /*d490*/  ULDC.64 UR4, c[0x0][0x650] ;  /* 0x0001940000047ab9 */ /* 0x000fe20000000a00 */
[----:B------:R-:W-:-:S03]  /*d4a0*/  IMAD R7, R157, 0xc0, RZ ;  /* 0x000000c09d077824 */ /* 0x000fc600078e02ff */
[----:B------:R-:W-:Y:S02]  /*d4b0*/  IMAD.X R9, R6, 0x1, R161, P6 ;  /* 0x0000000106097824 */ /* 0x000fe400030e06a1 */
[----:B------:R-:W-:-:S03]  /*d4c0*/  IMAD.WIDE.U32 R8, R156, 0xc0, R8 ;  /* 0x000000c09c087825 */ /* 0x000fc600078e0008 */
[----:B------:R-:W-:-:S04]  /*d4d0*/  IADD3 R8, P6, R8, UR4, RZ ;  /* 0x0000000408087c10 */ /* 0x000fc8000ffde0ff */
[----:B------:R-:W-:-:S05]  /*d4e0*/  IADD3.X R9, R7, UR5, R9, P6, !PT ;  /* 0x0000000507097c10 */ /* 0x000fca000b7fe409 */
[----:B------:R2:W-:Y:S04]  /*d4f0*/  STG.E.U8 desc[UR12][R8.64+0x1], R27 ;  /* 0x0000011b08007986 */ /* 0x0005e8000c10110c */
.L_x_60:
[----:B------:R-:W-:Y:S05]  /*d500*/  BSYNC B0 ;  /* 0x0000000000007941 */ /* 0x000fea0003800000 */
.L_x_59:
[----:B------:R-:W-:Y:S01]  /*d510*/  @!P2 IMAD.MOV.U32 R12, RZ, RZ, R158 ;  /* 0x000000ffff0ca224 */ /* 0x000fe200078e009e */
[----:B-12---:R-:W-:Y:S01]  /*d520*/  @!P3 IADD3 R8, P6, R10, R18, RZ ;  /* 0x000000120a08b210 */ /* 0x006fe20007fde0ff */
[----:B------:R-:W-:Y:S02]  /*d530*/  @!P2 IMAD.MOV.U32 R13, RZ, RZ, R161 ;  /* 0x000000ffff0da224 */ /* 0x000fe400078e00a1 */
[-C--:B------:R-:W-:Y:S01]  /*d540*/  FMUL R28, R28, R2.reuse ;  /* 0x000000021c1c7220 */ /* 0x080fe20000400000 */
[----:B------:R-:W-:Y:S02]  /*d550*/  @!P3 IMAD R0, R157, 0xc0, RZ ;  /* 0x000000c09d00b824 */ /* 0x000fe400078e02ff */
[----:B------:R-:W-:Y:S01]  /*d560*/  FMUL R29, R29, R2 ;  /* 0x000000021d1d7220 */ /* 0x000fe20000400000 */
[----:B------:R-:W-:Y:S01]  /*d570*/  @!P2 IMAD.WIDE.U32 R12, R156, 0xc0, R12 ;  /* 0x000000c09c0ca825 */ /* 0x000fe200078e000c */
[----:B------:R-:W1:Y:S01]  /*d580*/  @!P5 LDC.64 R14, c[0x0][0x650] ;  /* 0x00019400ff0edb82 */ /* 0x000e620000000a00 */
[----:B------:R-:W-:-:S02]  /*d590*/  F2FP.SATFINITE.E4M3.F32.PACK_AB_MERGE_C R7, RZ, R28, RZ ;  /* 0x0000001cff07723e */ /* 0x000fc400048070ff */
[----:B------:R-:W-:Y:S01]  /*d5a0*/  FMUL R30, R30, R2 ;  /* 0x000000021e1e7220 */ /* 0x000fe20000400000 */
[----:B------:R-:W-:Y:S01]  /*d5b0*/  @!P3 IADD3.X R9, R19, R11, R0, P6, !PT ;  /* 0x0000000b1309b210 */ /* 0x000fe200037fe400 */
[----:B------:R-:W-:Y:S01]  /*d5c0*/  @!P2 IMAD R0, R157, 0xc0, RZ ;  /* 0x000000c09d00a824 */ /* 0x000fe200078e02ff */
[----:B0-----:R-:W-:Y:S01]  /*d5d0*/  @!P2 IADD3 R10, P6, R12, R20, RZ ;  /* 0x000000140c0aa210 */ /* 0x001fe20007fde0ff */
[----:B------:R-:W-:Y:S01]  /*d5e0*/  BSSY B0, `(.L_x_61) ;  /* 0x0000011000007945 */ /* 0x000fe20003800000 */
[----:B------:R-:W-:Y:S01]  /*d5f0*/  F2FP.SATFINITE.E4M3.F32.PACK_AB_MERGE_C R29, RZ, R29, RZ ;  /* 0x0000001dff1d723e */ /* 0x000fe200048070ff */
[----:B------:R0:W-:Y:S01]  /*d600*/  @!P3 STG.E.U8 desc[UR12][R8.64+0x8], R7 ;  /* 0x000008070800b986 */ /* 0x0001e2000c10110c */
[----:B------:R-:W-:Y:S01]  /*d610*/  @!P2 IADD3.X R11, R21, R13, R0, P6, !PT ;  /* 0x0000000d150ba210 */ /* 0x000fe200037fe400 */
[----:B------:R-:W2:Y:S01]  /*d620*/  @!P4 LDC.64 R16, c[0x0][0x650] ;  /* 0x00019400ff10cb82 */ /* 0x000ea20000000a00 */
[----:B------:R-:W-:Y:S02]  /*d630*/  ISETP.LT.OR P3, PT, R3, 0x9, !P0 ;  /* 0x000000090300780c */ /* 0x000fe40004761670 */
[----:B------:R-:W-:Y:S01]  /*d640*/  F2FP.SATFINITE.E4M3.F32.PACK_AB_MERGE_C R13, RZ, R30, RZ ;  /* 0x0000001eff0d723e */ /* 0x000fe200048070ff */
[----:B------:R0:W-:Y:S10]  /*d650*/  @!P2 STG.E.U8 desc[UR12][R10.64+0x9], R29 ;  /* 0x0000091d0a00a986 */ /* 0x0001f4000c10110c */
[----:B------:R-:W-:Y:S05]  /*d660*/  @P3 BRA `(.L_x_62) ;  /* 0x0000000000203947 */ /* 0x000fea0003800000 */
[----:B0-----:R-:W-:Y:S01]  /*d670*/  IADD3 R8, P2, R5, R158, RZ ;  /* 0x0000009e05087210 */ /* 0x001fe20007f5e0ff */
[----:B------:R-:W-:Y:S01]  /*d680*/  ULDC.64 UR4, c[0x0][0x650] ;  /* 0x0001940000047ab9 */ /* 0x000fe20000000a00 */
[----:B------:R-:W-:-:S03]  /*d690*/  IMAD R7, R157, 0xc0, RZ ;  /* 0x000000c09d077824 */ /* 0x000fc600078e02ff */
[----:B------:R-:W-:Y:S02]  /*d6a0*/  IMAD.X R9, R6, 0x1, R161, P2 ;  /* 0x0000000106097824 */ /* 0x000fe400010e06a1 */
[----:B------:R-:W-:-:S03]  /*d6b0*/  IMAD.WIDE.U32 R8, R156, 0xc0, R8 ;  /* 0x000000c09c087825 */ /* 0x000fc600078e0008 */
[----:B------:R-:W-:-:S04]  /*d6c0*/  IADD3 R8, P2, R8, UR4, RZ ;  /* 0x0000000408087c10 */ /* 0x000fc8000ff5e0ff */
[----:B------:R-:W-:-:S05]  /*d6d0*/  IADD3.X R9, R7, UR5, R9, P2, !PT ;  /* 0x0000000507097c10 */ /* 0x000fca00097fe409 */
[----:B------:R3:W-:Y:S04]  /*d6e0*/  STG.E.U8 desc[UR12][R8.64+0x8], R13 ;  /* 0x0000080d08007986 */ /* 0x0007e8000c10110c */
.L_x_62:
[----:B------:R-:W-:Y:S05]  /*d6f0*/  BSYNC B0 ;  /* 0x0000000000007941 */ /* 0x000fea0003800000 */
.L_x_61:
[----:B------:R-:W-:Y:S01]  /*d700*/  ISETP.LT.OR P6, PT, R3, 0xa, !P0 ;  /* 0x0000000a0300780c */ /* 0x000fe200047c1670 */
[----:B------:R-:W-:Y:S01]  /*d710*/  FMUL R31, R31, R2 ;  /* 0x000000021f1f7220 */ /* 0x000fe20000400000 */
[----:B0--3--:R-:W-:Y:S01]  /*d720*/  @!P5 IMAD.MOV.U32 R8, RZ, RZ, R158 ;  /* 0x000000ffff08d224 */ /* 0x009fe200078e009e */
        /* <DEDUP_REMOVED lines=15> */
.L_x_64:
[----:B------:R-:W-:Y:S05]  /*d820*/  BSYNC B0 ;  /* 0x0000000000007941 */ /* 0x000fea0003800000 */
.L_x_63:
[----:B------:R-:W-:Y:S01]  /*d830*/  @!P4 IMAD.MOV.U32 R12, RZ, RZ, R158 ;  /* 0x000000ffff0cc224 */ /* 0x000fe200078e009e */
[----:B01----:R-:W-:Y:S01]  /*d840*/  @!P5 IADD3 R8, P6, R10, R14, RZ ;  /* 0x0000000e0a08d210 */ /* 0x003fe20007fde0ff */
[----:B------:R-:W-:Y:S02]  /*d850*/  @!P4 IMAD.MOV.U32 R13, RZ, RZ, R161 ;  /* 0x000000ffff0dc224 */ /* 0x000fe400078e00a1 */
[-C--:B------:R-:W-:Y:S01]  /*d860*/  FMUL R32, R32, R2.reuse ;  /* 0x0000000220207220 */ /* 0x080fe20000400000 */
[----:B------:R-:W-:Y:S02]  /*d870*/  @!P5 IMAD R0, R157, 0xc0, RZ ;  /* 0x000000c09d00d824 */ /* 0x000fe400078e02ff */
[----:B------:R-:W-:Y:S01]  /*d880*/  FMUL R33, R33, R2 ;  /* 0x0000000221217220 */ /* 0x000fe20000400000 */
[----:B------:R-:W-:Y:S01]  /*d890*/  @!P4 IMAD.WIDE.U32 R12, R156, 0xc0, R12 ;  /* 0x000000c09c0cc825 */ /* 0x000fe200078e000c */
[----:B------:R-:W0:Y:S01]  /*d8a0*/  @!P3 LDC.64 R18, c[0x0][0x650] ;  /* 0x00019400ff12bb82 */ /* 0x000e220000000a00 */
[----:B------:R-:W-:-:S02]  /*d8b0*/  F2FP.SATFINITE.E4M3.F32.PACK_AB_MERGE_C R7, RZ, R32, RZ ;  /* 0x00000020ff07723e */ /* 0x000fc400048070ff */
[----:B------:R-:W-:Y:S01]  /*d8c0*/  FMUL R34, R34, R2 ;  /* 0x0000000222227220 */ /* 0x000fe20000400000 */
[----:B------:R-:W-:Y:S01]  /*d8d0*/  @!P5 IADD3.X R9, R15, R11, R0, P6, !PT ;  /* 0x0000000b0f09d210 */ /* 0x000fe200037fe400 */
[----:B------:R-:W-:Y:S01]  /*d8e0*/  @!P4 IMAD R0, R157, 0xc0, RZ ;  /* 0x000000c09d00c824 */ /* 0x000fe200078e02ff */
[----:B--2---:R-:W-:Y:S01]  /*d8f0*/  @!P4 IADD3 R10, P6, R12, R16, RZ ;  /* 0x000000100c0ac210 */ /* 0x004fe20007fde0ff */
        /* <DEDUP_REMOVED lines=9> */
[----:B-1----:R-:W-:Y:S01]  /*d990*/  IADD3 R8, P4, R5, R158, RZ ;  /* 0x0000009e05087210 */ /* 0x002fe20007f9e0ff */
[----:B------:R-:W-:Y:S01]  /*d9a0*/  ULDC.64 UR4, c[0x0][0x650] ;  /* 0x0001940000047ab9 */ /* 0x000fe20000000a00 */
[----:B------:R-:W-:-:S03]  /*d9b0*/  IMAD R7, R157, 0xc0, RZ ;  /* 0x000000c09d077824 */ /* 0x000fc600078e02ff */
[----:B------:R-:W-:Y:S02]  /*d9c0*/  IMAD.X R9, R6, 0x1, R161, P4 ;  /* 0x0000000106097824 */ /* 0x000fe400020e06a1 */
[----:B------:R-:W-:-:S03]  /*d9d0*/  IMAD.WIDE.U32 R8, R156, 0xc0, R8 ;  /* 0x000000c09c087825 */ /* 0x000fc600078e0008 */
[----:B------:R-:W-:-:S04]  /*d9e0*/  IADD3 R8, P4, R8, UR4, RZ ;  /* 0x0000000408087c10 */ /* 0x000fc8000ff9e0ff */
[----:B------:R-:W-:-:S05]  /*d9f0*/  IADD3.X R9, R7, UR5, R9, P4, !PT ;  /* 0x0000000507097c10 */ /* 0x000fca000a7fe409 */
[----:B------:R3:W-:Y:S04]  /*da00*/  STG.E.U8 desc[UR12][R8.64+0x10], R13 ;  /* 0x0000100d08007986 */ /* 0x0007e8000c10110c */
.L_x_66:
[----:B------:R-:W-:Y:S05]  /*da10*/  BSYNC B0 ;  /* 0x0000000000007941 */ /* 0x000fea0003800000 */
.L_x_65:
[----:B------:R-:W-:Y:S01]  /*da20*/  ISETP.LT.OR P6, PT, R3, 0x12, !P0 ;  /* 0x000000120300780c */ /* 0x000fe200047c1670 */
[----:B------:R-:W-:Y:S01]  /*da30*/  FMUL R35, R35, R2 ;  /* 0x0000000223237220 */ /* 0x000fe20000400000 */
[----:B-1-3--:R-:W-:Y:S01]  /*da40*/  @!P3 IMAD.MOV.U32 R8, RZ, RZ, R158 ;  /* 0x000000ffff08b224 */ /* 0x00afe200078e009e */
        /* <DEDUP_REMOVED lines=15> */
.L_x_68:
[----:B------:R-:W-:Y:S05]  /*db40*/  BSYNC B0 ;  /* 0x0000000000007941 */ /* 0x000fea0003800000 */
.L_x_67:
        /* <DEDUP_REMOVED lines=30> */
.L_x_70:
[----:B------:R-:W-:Y:S05]  /*dd30*/  BSYNC B0 ;  /* 0x0000000000007941 */ /* 0x000fea0003800000 */
.L_x_69:
        /* <DEDUP_REMOVED lines=18> */
.L_x_72:
[----:B------:R-:W-:Y:S05]  /*de60*/  BSYNC B0 ;  /* 0x0000000000007941 */ /* 0x000fea0003800000 */
.L_x_71:
[----:B------:R-:W-:Y:S01]  /*de70*/  @!P5 IMAD R0, R157, 0xc0, RZ ;  /* 0x000000c09d00d824 */ /* 0x000fe200078e02ff */
[----:B01----:R-:W-:Y:S01]  /*de80*/  @!P5 IADD3 R8, P6, R10, R14, RZ ;  /* 0x0000000e0a08d210 */ /* 0x003fe20007fde0ff */
[----:B------:R-:W-:Y:S02]  /*de90*/  @!P4 IMAD.MOV.U32 R10, RZ, RZ, R158 ;  /* 0x000000ffff0ac224 */ /* 0x000fe400078e009e */
[-C--:B------:R-:W-:Y:S01]  /*dea0*/  FMUL R40, R40, R2.reuse ;  /* 0x0000000228287220 */ /* 0x080fe20000400000 */
[----:B------:R-:W-:Y:S01]  /*deb0*/  FMUL R41, R41, R2 ;  /* 0x0000000229297220 */ /* 0x000fe20000400000 */
[----:B------:R-:W-:Y:S01]  /*dec0*/  @!P5 IADD3.X R9, R15, R11, R0, P6, !PT ;  /* 0x0000000b0f09d210 */ /* 0x000fe200037fe400 */
[----:B------:R-:W-:Y:S01]  /*ded0*/  @!P4 IMAD.MOV.U32 R11, RZ, RZ, R161 ;  /* 0x000000ffff0bc224 */ /* 0x000fe200078e00a1 */
[----:B------:R-:W0:Y:S01]  /*dee0*/  @!P3 LDC.64 R18, c[0x0][0x650] ;  /* 0x00019400ff12bb82 */ /* 0x000e220000000a00 */
[----:B------:R-:W-:Y:S01]  /*def0*/  @!P4 IMAD R0, R157, 0xc0, RZ ;  /* 0x000000c09d00c824 */ /* 0x000fe200078e02ff */
[----:B------:R-:W-:Y:S01]  /*df00*/  F2FP.SATFINITE.E4M3.F32.PACK_AB_MERGE_C R7, RZ, R40, RZ ;  /* 0x00000028ff07723e */ /* 0x000fe200048070ff */
[----:B------:R-:W-:Y:S01]  /*df10*/  @!P4 IMAD.WIDE.U32 R10, R156, 0xc0, R10 ;  /* 0x000000c09c0ac825 */ /* 0x000fe200078e000a */
[----:B------:R-:W-:-:S03]  /*df20*/  F2FP.SATFINITE.E4M3.F32.PACK_AB_MERGE_C R41, RZ, R41, RZ ;  /* 0x00000029ff29723e */ /* 0x000fc600048070ff */
[----:B------:R-:W-:Y:S01]  /*df30*/  FMUL R42, R42, R2 ;  /* 0x000000022a2a7220 */ /* 0x000fe20000400000 */
[----:B------:R-:W-:Y:S01]  /*df40*/  BSSY B0, `(.L_x_73) ;  /* 0x0000014000007945 */ /* 0x000fe20003800000 */
[----:B------:R1:W-:Y:S01]  /*df50*/  @!P5 STG.E.U8 desc[UR12][R8.64+0x20], R7 ;  /* 0x000020070800d986 */ /* 0x0003e2000c10110c */
[----:B--2---:R-:W-:Y:S01]  /*df60*/  @!P4 IADD3 R10, P6, R10, R16, RZ ;  /* 0x000000100a0ac210 */ /* 0x004fe20007fde0ff */
[----:B------:R-:W2:Y:S01]  /*df70*/  @!P2 LDC.64 R20, c[0x0][0x650] ;  /* 0x00019400ff14ab82 */ /* 0x000ea20000000a00 */
[----:B------:R-:W-:Y:S02]  /*df80*/  ISETP.LT.OR P5, PT, R3, 0x21, !P0 ;  /* 0x000000210300780c */ /* 0x000fe400047a1670 */
[----:B------:R-:W-:Y:S02]  /*df90*/  @!P4 IADD3.X R11, R17, R11, R0, P6, !PT ;  /* 0x0000000b110bc210 */ /* 0x000fe400037fe400 */
[----:B------:R-:W-:-:S03]  /*dfa0*/  F2FP.SATFINITE.E4M3.F32.PACK_AB_MERGE_C R15, RZ, R42, RZ ;  /* 0x0000002aff0f723e */ /* 0x000fc600048070ff */
[----:B------:R3:W-:Y:S01]  /*dfb0*/  @!P4 STG.E.U8 desc[UR12][R10.64+0x21], R41 ;  /* 0x000021290a00c986 */ /* 0x0007e2000c10110c */
[----:B-1----:R-:W-:Y:S02]  /*dfc0*/  @!P3 IMAD.MOV.U32 R8, RZ, RZ, R158 ;  /* 0x000000ffff08b224 */ /* 0x002fe400078e009e */
[----:B------:R-:W-:Y:S02]  /*dfd0*/  @!P3 IMAD.MOV.U32 R9, RZ, RZ, R161 ;  /* 0x000000ffff09b224 */ /* 0x000fe400078e00a1 */
[----:B------:R-:W-:Y:S01]  /*dfe0*/  @!P3 IMAD.WIDE.U32 R12, R156, 0xc0, R8 ;  /* 0x000000c09c0cb825 */ /* 0x000fe200078e0008 */
[----:B------:R-:W-:Y:S06]  /*dff0*/  @P5 BRA `(.L_x_74) ;  /* 0x0000000000205947 */ /* 0x000fec0003800000 */
        /* <DEDUP_REMOVED lines=8> */
.L_x_74:
[----:B------:R-:W-:Y:S05]  /*e080*/  BSYNC B0 ;  /* 0x0000000000007941 */ /* 0x000fea0003800000 */
.L_x_73:
[----:B------:R-:W-:Y:S01]  /*e090*/  ISETP.LT.OR P5, PT, R3, 0x22, !P0 ;  /* 0x000000220300780c */ /* 0x000fe200047a1670 */
[-C--:B------:R-:W-:Y:S01]  /*e0a0*/  FMUL R43, R43, R2.reuse ;  /* 0x000000022b2b7220 */ /* 0x080fe20000400000 */
[----:B------:R-:W-:Y:S01]  /*e0b0*/  BSSY B0, `(.L_x_75) ;  /* 0x000000f000007945 */ /* 0x000fe20003800000 */
[----:B------:R-:W-:Y:S01]  /*e0c0*/  ISETP.LT.OR P6, PT, R3, 0x31, !P1 ;  /* 0x000000310300780c */ /* 0x000fe20004fc1670 */
[----:B------:R-:W-:Y:S01]  /*e0d0*/  FMUL R44, R44, R2 ;  /* 0x000000022c2c7220 */ /* 0x000fe20000400000 */
[----:B0--3--:R-:W-:Y:S01]  /*e0e0*/  @!P3 IADD3 R10, P4, R12, R18, RZ ;  /* 0x000000120c0ab210 */ /* 0x009fe20007f9e0ff */
[----:B------:R-:W-:Y:S01]  /*e0f0*/  @!P3 IMAD R0, R157, 0xc0, RZ ;  /* 0x000000c09d00b824 */ /* 0x000fe200078e02ff */
[----:B------:R-:W-:-:S06]  /*e100*/  F2FP.SATFINITE.E4M3.F32.PACK_AB_MERGE_C R43, RZ, R43, RZ ;  /* 0x0000002bff2b723e */ /* 0x000fcc00048070ff */
        /* <DEDUP_REMOVED lines=9> */
.L_x_76:
[----:B------:R-:W-:Y:S05]  /*e1a0*/  BSYNC B0 ;  /* 0x0000000000007941 */ /* 0x000fea0003800000 */
.L_x_75:
[----:B------:R-:W-:Y:S01]  /*e1b0*/  @!P3 IADD3.X R11, R19, R13, R0, P4, !PT ;  /* 0x0000000d130bb210 */ /* 0x000fe200027fe400 */
[----:B01----:R-:W-:Y:S01]  /*e1c0*/  @!P2 IMAD.MOV.U32 R8, RZ, RZ, R158 ;  /* 0x000000ffff08a224 */ /* 0x003fe200078e009e */
[C---:B------:R-:W-:Y:S01]  /*e1d0*/  ISETP.LT.OR P5, PT, R3.reuse, 0x32, !P1 ;  /* 0x000000320300780c */ /* 0x040fe20004fa1670 */
[----:B------:R-:W-:Y:S01]  /*e1e0*/  @!P2 IMAD.MOV.U32 R9, RZ, RZ, R161 ;  /* 0x000000ffff09a224 */ /* 0x000fe200078e00a1 */
[C---:B------:R-:W-:Y:S01]  /*e1f0*/  ISETP.LT.OR P4, PT, R3.reuse, 0x39, !P1 ;  /* 0x000000390300780c */ /* 0x040fe20004f81670 */
[----:B------:R-:W0:Y:S01]  /*e200*/  @!P6 LDC.64 R12, c[0x0][0x650] ;  /* 0x00019400ff0ceb82 */ /* 0x000e220000000a00 */
[----:B------:R-:W-:Y:S01]  /*e210*/  ISETP.LT.OR P1, PT, R3, 0x3a, !P1 ;  /* 0x0000003a0300780c */ /* 0x000fe20004f21670 */
[----:B------:R-:W-:Y:S01]  /*e220*/  @!P2 IMAD.WIDE.U32 R8, R156, 0xc0, R8 ;  /* 0x000000c09c08a825 */ /* 0x000fe200078e0008 */
[----:B------:R-:W-:-:S03]  /*e230*/  F2FP.SATFINITE.E4M3.F32.PACK_AB_MERGE_C R7, RZ, R44, RZ ;  /* 0x0000002cff07723e */ /* 0x000fc600048070ff */
[-C--:B------:R-:W-:Y:S01]  /*e240*/  FMUL R45, R45, R2.reuse ;  /* 0x000000022d2d7220 */ /* 0x080fe20000400000 */
[----:B------:R-:W-:Y:S01]  /*e250*/  FMUL R46, R46, R2 ;  /* 0x000000022e2e7220 */ /* 0x000fe20000400000 */
[----:B------:R-:W-:Y:S01]  /*e260*/  @!P2 IMAD R0, R157, 0xc0, RZ ;  /* 0x000000c09d00a824 */ /* 0x000fe200078e02ff */
[----:B------:R-:W-:Y:S01]  /*e270*/  BSSY B0, `(.L_x_77) ;  /* 0x000001c000007945 */ /* 0x000fe20003800000 */
[----:B------:R1:W-:Y:S01]  /*e280*/  @!P3 STG.E.U8 desc[UR12][R10.64+0x28], R7 ;  /* 0x000028070a00b986 */ /* 0x0003e2000c10110c */
[----:B--2---:R-:W-:Y:S01]  /*e290*/  @!P2 IADD3 R8, P3, R8, R20, RZ ;  /* 0x000000140808a210 */ /* 0x004fe20007f7e0ff */
[----:B------:R-:W2:Y:S01]  /*e2a0*/  @!P5 LDC.64 R18, c[0x0][0x650] ;  /* 0x00019400ff12db82 */ /* 0x000ea20000000a00 */
[----:B------:R-:W-:Y:S02]  /*e2b0*/  F2FP.SATFINITE.E4M3.F32.PACK_AB_MERGE_C R45, RZ, R45, RZ ;  /* 0x0000002dff2d723e */ /* 0x000fe400048070ff */
[----:B------:R-:W-:Y:S01]  /*e2c0*/  @!P2 IADD3.X R9, R21, R9, R0, P3, !PT ;  /* 0x000000091509a210 */ /* 0x000fe20001ffe400 */
[----:B------:R-:W-:Y:S01]  /*e2d0*/  @!P6 IMAD R0, R157, 0xc0, RZ ;  /* 0x000000c09d00e824 */ /* 0x000fe200078e02ff */
[----:B------:R-:W-:-:S03]  /*e2e0*/  ISETP.LT.OR P3, PT, R3, 0x29, !P0 ;  /* 0x000000290300780c */ /* 0x000fc60004761670 */
[----:B------:R-:W3:Y:S01]  /*e2f0*/  @!P4 LDC.64 R22, c[0x0][0x650] ;  /* 0x00019400ff16cb82 */ /* 0x000ee20000000a00 */
[----:B------:R4:W-:Y:S01]  /*e300*/  @!P2 STG.E.U8 desc[UR12][R8.64+0x29], R45 ;  /* 0x0000292d0800a986 */ /* 0x0009e2000c10110c */
[----:B-1----:R-:W-:Y:S01]  /*e310*/  @!P6 IMAD.MOV.U32 R10, RZ, RZ, R158 ;  /* 0x000000ffff0ae224 */ /* 0x002fe200078e009e */
[----:B------:R-:W-:Y:S01]  /*e320*/  F2FP.SATFINITE.E4M3.F32.PACK_AB_MERGE_C R7, RZ, R46, RZ ;  /* 0x0000002eff07723e */ /* 0x000fe200048070ff */
[----:B------:R-:W-:-:S04]  /*e330*/  @!P6 IMAD.MOV.U32 R11, RZ, RZ, R161 ;  /* 0x000000ffff0be224 */ /* 0x000fc800078e00a1 */
[----:B------:R-:W1:Y:S01]  /*e340*/  @!P1 LDC.64 R24, c[0x0][0x650] ;  /* 0x00019400ff189b82 */ /* 0x000e620000000a00 */
[----:B------:R-:W-:-:S04]  /*e350*/  @!P6 IMAD.WIDE.U32 R10, R156, 0xc0, R10 ;  /* 0x000000c09c0ae825 */ /* 0x000fc800078e000a */
[----:B----4-:R-:W-:Y:S01]  /*e360*/  @!P5 IMAD.MOV.U32 R8, RZ, RZ, R158 ;  /* 0x000000ffff08d224 */ /* 0x010fe200078e009e */
[----:B0-----:R-:W-:Y:S01]  /*e370*/  @!P6 IADD3 R12, P2, R10, R12, RZ ;  /* 0x0000000c0a0ce210 */ /* 0x001fe20007f5e0ff */
[----:B------:R-:W-:Y:S02]  /*e380*/  @!P5 IMAD.MOV.U32 R9, RZ, RZ, R161 ;  /* 0x000000ffff09d224 */ /* 0x000fe400078e00a1 */
[----:B------:R-:W-:Y:S01]  /*e390*/  @!P5 IMAD.WIDE.U32 R14, R156, 0xc0, R8 ;  /* 0x000000c09c0ed825 */ /* 0x000fe200078e0008 */
[----:B------:R-:W-:Y:S09]  /*e3a0*/  @P3 BRA `(.L_x_78) ;  /* 0x0000000000203947 */ /* 0x000ff20003800000 */
        /* <DEDUP_REMOVED lines=8> */
.L_x_78:
[----:B------:R-:W-:Y:S05]  /*e430*/  BSYNC B0 ;  /* 0x0000000000007941 */ /* 0x000fea0003800000 */
.L_x_77:
[----:B------:R-:W-:Y:S01]  /*e440*/  ISETP.LT.OR P3, PT, R3, 0x2a, !P0 ;  /* 0x0000002a0300780c */ /* 0x000fe20004761670 */
[-C--:B------:R-:W-:Y:S01]  /*e450*/  FMUL R48, R48, R2.reuse ;  /* 0x0000000230307220 */ /* 0x080fe20000400000 */
[-C--:B------:R-:W-:Y:S01]  /*e460*/  FMUL R47, R47, R2.reuse ;  /* 0x000000022f2f7220 */ /* 0x080fe20000400000 */
[----:B------:R-:W-:Y:S01]  /*e470*/  BSSY B0, `(.L_x_79) ;  /* 0x0000010000007945 */ /* 0x000fe20003800000 */
[----:B------:R-:W-:Y:S01]  /*e480*/  @!P6 IADD3.X R13, R13, R11, R0, P2, !PT ;  /* 0x0000000b0d0de210 */ /* 0x000fe200017fe400 */
[----:B------:R-:W-:Y:S01]  /*e490*/  FMUL R49, R49, R2 ;  /* 0x0000000231317220 */ /* 0x000fe20000400000 */
[----:B--2---:R-:W-:Y:S01]  /*e4a0*/  @!P5 IADD3 R10, P2, R14, R18, RZ ;  /* 0x000000120e0ad210 */ /* 0x004fe20007f5e0ff */
[----:B------:R-:W-:Y:S01]  /*e4b0*/  @!P5 IMAD R0, R157, 0xc0, RZ ;  /* 0x000000c09d00d824 */ /* 0x000fe200078e02ff */
[----:B0-----:R-:W-:Y:S02]  /*e4c0*/  F2FP.SATFINITE.E4M3.F32.PACK_AB_MERGE_C R7, RZ, R48, RZ ;  /* 0x00000030ff07723e */ /* 0x001fe400048070ff */
[----:B------:R-:W-:-:S03]  /*e4d0*/  F2FP.SATFINITE.E4M3.F32.PACK_AB_MERGE_C R47, RZ, R47, RZ ;  /* 0x0000002fff2f723e */ /* 0x000fc600048070ff */
        /* <DEDUP_REMOVED lines=9> */
.L_x_80:
[----:B------:R-:W-:Y:S05]  /*e570*/  BSYNC B0 ;  /* 0x0000000000007941 */ /* 0x000fea0003800000 */
.L_x_79:
[----:B------:R2:W-:Y:S01]  /*e580*/  @!P6 STG.E.U8 desc[UR12][R12.64+0x30], R7 ;  /* 0x000030070c00e986 */ /* 0x0005e2000c10110c */
[----:B------:R-:W-:Y:S01]  /*e590*/  ISETP.LT.OR P6, PT, R3, 0x31, !P0 ;  /* 0x000000310300780c */ /* 0x000fe200047c1670 */
[----:B------:R-:W-:Y:S01]  /*e5a0*/  FMUL R50, R50, R2 ;  /* 0x0000000232327220 */ /* 0x000fe20000400000 */
[----:B------:R-:W-:Y:S01]  /*e5b0*/  @!P5 IADD3.X R11, R19, R15, R0, P2, !PT ;  /* 0x0000000f130bd210 */ /* 0x000fe200017fe400 */
[----:B0-----:R-:W-:Y:S01]  /*e5c0*/  @!P4 IMAD.MOV.U32 R8, RZ, RZ, R158 ;  /* 0x000000ffff08c224 */ /* 0x001fe200078e009e */
[----:B------:R-:W-:Y:S01]  /*e5d0*/  F2FP.SATFINITE.E4M3.F32.PACK_AB_MERGE_C R49, RZ, R49, RZ ;  /* 0x00000031ff31723e */ /* 0x000fe200048070ff */
[----:B------:R-:W-:Y:S01]  /*e5e0*/  @!P4 IMAD.MOV.U32 R9, RZ, RZ, R161 ;  /* 0x000000ffff09c224 */ /* 0x000fe200078e00a1 */
[----:B------:R-:W-:Y:S01]  /*e5f0*/  BSSY B0, `(.L_x_81) ;  /* 0x0000013000007945 */ /* 0x000fe20003800000 */
[C---:B------:R-:W-:Y:S02]  /*e600*/  ISETP.LT.OR P3, PT, R3.reuse, 0x32, !P0 ;  /* 0x000000320300780c */ /* 0x040fe40004761670 */
[----:B------:R0:W-:Y:S01]  /*e610*/  @!P5 STG.E.U8 desc[UR12][R10.64+0x31], R49 ;  /* 0x000031310a00d986 */ /* 0x0001e2000c10110c */
[C---:B------:R-:W-:Y:S01]  /*e620*/  ISETP.LT.OR P2, PT, R3.reuse, 0x39, !P0 ;  /* 0x000000390300780c */ /* 0x040fe20004741670 */
[----:B--2---:R-:W-:Y:S01]  /*e630*/  @!P4 IMAD.WIDE.U32 R12, R156, 0xc0, R8 ;  /* 0x000000c09c0cc825 */ /* 0x004fe200078e0008 */
[----:B------:R-:W-:-:S02]  /*e640*/  ISETP.LT.OR P0, PT, R3, 0x3a, !P0 ;  /* 0x0000003a0300780c */ /* 0x000fc40004701670 */
[----:B------:R-:W-:Y:S01]  /*e650*/  F2FP.SATFINITE.E4M3.F32.PACK_AB_MERGE_C R3, RZ, R50, RZ ;  /* 0x00000032ff03723e */ /* 0x000fe200048070ff */
[----:B0-----:R-:W-:Y:S02]  /*e660*/  @!P1 IMAD.MOV.U32 R10, RZ, RZ, R158 ;  /* 0x000000ffff0a9224 */ /* 0x001fe400078e009e */
        /* <DEDUP_REMOVED lines=11> */
.L_x_82:
[----:B------:R-:W-:Y:S05]  /*e720*/  BSYNC B0 ;  /* 0x0000000000007941 */ /* 0x000fea0003800000 */
.L_x_81:
[----:B------:R-:W-:Y:S01]  /*e730*/  FMUL R51, R51, R2 ;  /* 0x0000000233337220 */ /* 0x000fe20000400000 */
[----:B------:R-:W-:Y:S01]  /*e740*/  BSSY B0, `(.L_x_83) ;  /* 0x0000011000007945 */ /* 0x000fe20003800000 */
[----:B---3--:R-:W-:Y:S01]  /*e750*/  @!P4 IADD3 R10, P5, R12, R22, RZ ;  /* 0x000000160c0ac210 */ /* 0x008fe20007fbe0ff */
[----:B------:R-:W-:Y:S01]  /*e760*/  FMUL R52, R52, R2 ;  /* 0x0000000234347220 */ /* 0x000fe20000400000 */
[----:B-1----:R-:W-:Y:S01]  /*e770*/  @!P1 IADD3 R16, P6, R14, R24, RZ ;  /* 0x000000180e109210 */ /* 0x002fe20007fde0ff */
[----:B------:R-:W-:Y:S01]  /*e780*/  FMUL R53, R53, R2 ;  /* 0x0000000235357220 */ /* 0x000fe20000400000 */
[C---:B------:R-:W-:Y:S01]  /*e790*/  @!P4 IMAD R0, R157.reuse, 0xc0, RZ ;  /* 0x000000c09d00c824 */ /* 0x040fe200078e02ff */
[----:B------:R-:W-:Y:S01]  /*e7a0*/  F2FP.SATFINITE.E4M3.F32.PACK_AB_MERGE_C R51, RZ, R51, RZ ;  /* 0x00000033ff33723e */ /* 0x000fe200048070ff */
[----:B------:R-:W-:Y:S01]  /*e7b0*/  @!P1 IMAD R4, R157, 0xc0, RZ ;  /* 0x000000c09d049824 */ /* 0x000fe200078e02ff */
[----:B------:R-:W-:Y:S08]  /*e7c0*/  @P3 BRA `(.L_x_84) ;  /* 0x0000000000203947 */ /* 0x000ff00003800000 */
        /* <DEDUP_REMOVED lines=8> */
.L_x_84:
[----:B------:R-:W-:Y:S05]  /*e850*/  BSYNC B0 ;  /* 0x0000000000007941 */ /* 0x000fea0003800000 */
.L_x_83:
[----:B------:R-:W-:Y:S01]  /*e860*/  @!P4 IADD3.X R11, R23, R13, R0, P5, !PT ;  /* 0x0000000d170bc210 */ /* 0x000fe20002ffe400 */
[----:B------:R-:W-:Y:S01]  /*e870*/  FMUL R54, R54, R2 ;  /* 0x0000000236367220 */ /* 0x000fe20000400000 */
[----:B0-----:R-:W-:Y:S01]  /*e880*/  F2FP.SATFINITE.E4M3.F32.PACK_AB_MERGE_C R3, RZ, R52, RZ ;  /* 0x00000034ff03723e */ /* 0x001fe200048070ff */
[----:B------:R-:W-:Y:S01]  /*e890*/  BSSY B0, `(.L_x_85) ;  /* 0x000000f000007945 */ /* 0x000fe20003800000 */
[----:B------:R-:W-:Y:S02]  /*e8a0*/  @!P1 IADD3.X R17, R25, R15, R4, P6, !PT ;  /* 0x0000000f19119210 */ /* 0x000fe400037fe404 */
[----:B------:R-:W-:Y:S01]  /*e8b0*/  F2FP.SATFINITE.E4M3.F32.PACK_AB_MERGE_C R53, RZ, R53, RZ ;  /* 0x00000035ff35723e */ /* 0x000fe200048070ff */
[----:B------:R0:W-:Y:S01]  /*e8c0*/  @!P4 STG.E.U8 desc[UR12][R10.64+0x38], R3 ;  /* 0x000038030a00c986 */ /* 0x0001e2000c10110c */
[----:B------:R-:W-:-:S03]  /*e8d0*/  F2FP.SATFINITE.E4M3.F32.PACK_AB_MERGE_C R7, RZ, R54, RZ ;  /* 0x00000036ff07723e */ /* 0x000fc600048070ff */
[----:B------:R0:W-:Y:S01]  /*e8e0*/  @!P1 STG.E.U8 desc[UR12][R16.64+0x39], R53 ;  /* 0x0000393510009986 */ /* 0x0001e2000c10110c */
[----:B------:R-:W-:Y:S05]  /*e8f0*/  @P2 BRA `(.L_x_86) ;  /* 0x0000000000202947 */ /* 0x000fea0003800000 */
[----:B-1----:R-:W-:Y:S01]  /*e900*/  IADD3 R8, P1, R5, R158, RZ ;  /* 0x0000009e05087210 */ /* 0x002fe20007f3e0ff */
[----:B------:R-:W-:Y:S01]  /*e910*/  ULDC.64 UR4, c[0x0][0x650] ;  /* 0x0001940000047ab9 */ /* 0x000fe20000000a00 */
[----:B0-----:R-:W-:-:S03]  /*e920*/  IMAD R3, R157, 0xc0, RZ ;  /* 0x000000c09d037824 */ /* 0x001fc600078e02ff */
[----:B------:R-:W-:Y:S02]  /*e930*/  IMAD.X R9, R6, 0x1, R161, P1 ;  /* 0x0000000106097824 */ /* 0x000fe400008e06a1 */
[----:B------:R-:W-:-:S03]  /*e940*/  IMAD.WIDE.U32 R8, R156, 0xc0, R8 ;  /* 0x000000c09c087825 */ /* 0x000fc600078e0008 */
[----:B------:R-:W-:-:S04]  /*e950*/  IADD3 R8, P1, R8, UR4, RZ ;  /* 0x0000000408087c10 */ /* 0x000fc8000ff3e0ff */
[----:B------:R-:W-:-:S05]  /*e960*/  IADD3.X R9, R3, UR5, R9, P1, !PT ;  /* 0x0000000503097c10 */ /* 0x000fca0008ffe409 */
[----:B------:R2:W-:Y:S04]  /*e970*/  STG.E.U8 desc[UR12][R8.64+0x38], R7 ;  /* 0x0000380708007986 */ /* 0x0005e8000c10110c */
.L_x_86:
[----:B------:R-:W-:Y:S05]  /*e980*/  BSYNC B0 ;  /* 0x0000000000007941 */ /* 0x000fea0003800000 */
.L_x_85:
[----:B------:R-:W-:Y:S05]  /*e990*/  @P0 EXIT ;  /* 0x000000000000094d */ /* 0x000fea0003800000 */
[----:B------:R-:W-:Y:S01]  /*e9a0*/  IADD3 R158, P0, R5, R158, RZ ;  /* 0x0000009e059e7210 */ /* 0x000fe20007f1e0ff */
[----:B------:R-:W-:Y:S01]  /*e9b0*/  ULDC.64 UR4, c[0x0][0x650] ;  /* 0x0001940000047ab9 */ /* 0x000fe20000000a00 */
[----:B------:R-:W-:Y:S01]  /*e9c0*/  FMUL R55, R55, R2 ;  /* 0x0000000237377220 */ /* 0x000fe20000400000 */
[----:B------:R-:W-:Y:S02]  /*e9d0*/  IMAD R157, R157, 0xc0, RZ ;  /* 0x000000c09d9d7824 */ /* 0x000fe400078e02ff */
[----:B------:R-:W-:Y:S02]  /*e9e0*/  IMAD.X R159, R6, 0x1, R161, P0 ;  /* 0x00000001069f7824 */ /* 0x000fe400000e06a1 */
[----:B------:R-:W-:Y:S01]  /*e9f0*/  F2FP.SATFINITE.E4M3.F32.PACK_AB_MERGE_C R55, RZ, R55, RZ ;  /* 0x00000037ff37723e */ /* 0x000fe200048070ff */
[----:B------:R-:W-:-:S03]  /*ea00*/  IMAD.WIDE.U32 R158, R156, 0xc0, R158 ;  /* 0x000000c09c9e7825 */ /* 0x000fc600078e009e */
[----:B------:R-:W-:-:S04]  /*ea10*/  IADD3 R2, P0, R158, UR4, RZ ;  /* 0x000000049e027c10 */ /* 0x000fc8000ff1e0ff */
[----:B0-----:R-:W-:-:S05]  /*ea20*/  IADD3.X R3, R157, UR5, R159, P0, !PT ;  /* 0x000000059d037c10 */ /* 0x001fca00087fe49f */
[----:B------:R-:W-:Y:S01]  /*ea30*/  STG.E.U8 desc[UR12][R2.64+0x39], R55 ;  /* 0x0000393702007986 */ /* 0x000fe2000c10110c */
[----:B------:R-:W-:Y:S05]  /*ea40*/  EXIT ;  /* 0x000000000000794d */ /* 0x000fea0003800000 */
.L_x_10:
[----:B------:R-:W-:-:S13]  /*ea50*/  ISETP.NE.AND P0, PT, R6, RZ, PT ;  /* 0x000000ff0600720c */ /* 0x000fda0003f05270 */
[----:B------:R-:W-:Y:S05]  /*ea60*/  @P0 EXIT ;  /* 0x000000000000094d */ /* 0x000fea0003800000 */
[----:B------:R-:W-:-:S13]  /*ea70*/  ELECT P0, URZ, PT ;  /* 0x00000000003f782f */ /* 0x000fda0003800000 */
[----:B------:R-:W-:Y:S05]  /*ea80*/  @!P0 BRA `(.L_x_87) ;  /* 0x0000000800108947 */ /* 0x000fea0003800000 */
[----:B------:R-:W-:Y:S02]  /*ea90*/  ISETP.GE.AND P0, PT, R4, 0x1, PT ;  /* 0x000000010400780c */ /* 0x000fe40003f06270 */
[----:B-----5:R-:W-:-:S04]  /*eaa0*/  SHF.R.S32.HI R0, RZ, 0x1f, R9 ;  /* 0x0000001fff007819 */ /* 0x020fc80000011409 */
[----:B-1----:R-:W-:-:S07]  /*eab0*/  LEA.HI R2, R0, R9, RZ, 0x7 ;  /* 0x0000000900027211 */ /* 0x002fce00078f38ff */
[----:B------:R-:W-:Y:S05]  /*eac0*/  @!P0 BRA `(.L_x_87) ;  /* 0x0000000800008947 */ /* 0x000fea0003800000 */
[----:B------:R-:W0:Y:S01]  /*ead0*/  S2R R0, SR_CTAID.X ;  /* 0x0000000000007919 */ /* 0x000e220000002500 */
[----:B------:R-:W-:Y:S01]  /*eae0*/  LOP3.LUT R2, R2, 0xffffff80, RZ, 0xc0, !PT ;  /* 0xffffff8002027812 */ /* 0x000fe200078ec0ff */
[----:B------:R-:W-:Y:S01]  /*eaf0*/  ULDC UR4, c[0x0][0x384] ;  /* 0x0000e10000047ab9 */ /* 0x000fe20000000800 */
[C---:B------:R-:W-:Y:S01]  /*eb00*/  LOP3.LUT P0, RZ, R9.reuse, 0x1f, RZ, 0xc0, !PT ;  /* 0x0000001f09ff7812 */ /* 0x040fe2000780c0ff */
[----:B------:R-:W1:Y:S01]  /*eb10*/  S2R R10, SR_CTAID.Y ;  /* 0x00000000000a7919 */ /* 0x000e620000002600 */
[----:B------:R-:W-:Y:S01]  /*eb20*/  ULDC UR5, c[0x0][0x388] ;  /* 0x0000e20000057ab9 */ /* 0x000fe20000000800 */
[----:B------:R-:W-:Y:S01]  /*eb30*/  IMAD.IADD R2, R9, 0x1, -R2 ;  /* 0x0000000109027824 */ /* 0x000fe200078e0a02 */
[----:B------:R-:W-:Y:S01]  /*eb40*/  LOP3.LUT R20, R8, 0x2, RZ, 0xfc, !PT ;  /* 0x0000000208147812 */ /* 0x000fe200078efcff */
[----:B------:R-:W-:Y:S01]  /*eb50*/  VIADD R21, R4, 0x1 ;  /* 0x0000000104157836 */ /* 0x000fe20000000000 */
[----:B------:R-:W-:Y:S01]  /*eb60*/  CS2R R6, SRZ ;  /* 0x0000000000067805 */ /* 0x000fe2000001ff00 */
[----:B------:R-:W-:Y:S01]  /*eb70*/  IMAD.MOV.U32 R3, RZ, RZ, 0x1 ;  /* 0x00000001ff037424 */ /* 0x000fe200078e00ff */
[C---:B------:R-:W-:Y:S01]  /*eb80*/  ISETP.NE.AND P1, PT, R2.reuse, RZ, PT ;  /* 0x000000ff0200720c */ /* 0x040fe20003f25270 */
[----:B------:R-:W-:Y:S01]  /*eb90*/  IMAD.MOV.U32 R5, RZ, RZ, RZ ;  /* 0x000000ffff057224 */ /* 0x000fe200078e00ff */
[----:B------:R-:W-:Y:S01]  /*eba0*/  ISETP.NE.OR P0, PT, R2, RZ, !P0 ;  /* 0x000000ff0200720c */ /* 0x000fe20004705670 */
[----:B------:R-:W-:-:S02]  /*ebb0*/  IMAD.MOV.U32 R2, RZ, RZ, RZ ;  /* 0x000000ffff027224 */ /* 0x000fc400078e00ff */
[----:B------:R-:W-:Y:S02]  /*ebc0*/  IMAD.MOV.U32 R9, RZ, RZ, RZ ;  /* 0x000000ffff097224 */ /* 0x000fe400078e00ff */
[----:B0-----:R-:W-:-:S04]  /*ebd0*/  IMAD.SHL.U32 R16, R0, 0x100, RZ ;  /* 0x0000010000107824 */ /* 0x001fc800078e00ff */
[----:B------:R-:W-:-:S04]  /*ebe0*/  IMAD.HI.U32 R0, R16, UR4, RZ ;  /* 0x0000000410007c27 */ /* 0x000fc8000f8e00ff */
[----:B-1----:R-:W-:Y:S01]  /*ebf0*/  IMAD.SHL.U32 R18, R10, 0x40, RZ ;  /* 0x000000400a127824 */ /* 0x002fe200078e00ff */
[----:B------:R-:W-:-:S07]  /*ec00*/  SHF.R.U32.HI R0, RZ, UR5, R0 ;  /* 0x00000005ff007c19 */ /* 0x000fce0008011600 */
.L_x_91:
[----:B------:R-:W0:Y:S01]  /*ec10*/  S2R R11, SR_CgaCtaId ;  /* 0x00000000000b7919 */ /* 0x000e220000008800 */
[----:B------:R-:W-:-:S04]  /*ec20*/  MOV R10, 0x400 ;  /* 0x00000400000a7802 */ /* 0x000fc80000000f00 */
[----:B0-----:R-:W-:Y:S02]  /*ec30*/  LEA R19, R11, R10, 0x18 ;  /* 0x0000000a0b137211 */ /* 0x001fe400078ec0ff */
[----:B------:R-:W-:-:S03]  /*ec40*/  SHF.L.U32 R10, R3, 0x1f, RZ ;  /* 0x0000001f030a7819 */ /* 0x000fc600000006ff */
[----:B------:R-:W-:-:S07]  /*ec50*/  IMAD R17, R2, 0x8, R19 ;  /* 0x0000000802117824 */ /* 0x000fce00078e0213 */
.L_x_88:
[----:B0-----:R0:W1:Y:S02]  /*ec60*/  SYNCS.PHASECHK.TRANS64.TRYWAIT P2, [R17+URZ+0x370b0], R10 ;  /* 0x0370b00a110075a7 */ /* 0x001064000804017f */
[----:B-1----:R-:W-:Y:S05]  /*ec70*/  @!P2 NANOSLEEP.SYNCS 0x989680 ;  /* 0x009896800000a95d */ /* 0x002fea0003900000 */
[----:B------:R-:W1:Y:S02]  /*ec80*/  @!P2 SYNCS.PHASECHK.TRANS64 P2, [R17+URZ+0x370b0], R10 ;  /* 0x0370b00a1100a5a7 */ /* 0x000e64000804007f */
[----:B-1----:R-:W-:Y:S05]  /*ec90*/  @!P2 BRA `(.L_x_88) ;  /* 0xfffffffc00f0a947 */ /* 0x002fea000383ffff */
[----:B0-----:R-:W0:Y:S02]  /*eca0*/  @!P1 LDC R10, c[0x0][0x580] ;  /* 0x00016000ff0a9b82 */ /* 0x001e240000000800 */
[----:B0-----:R0:W-:Y:S02]  /*ecb0*/  @!P1 SYNCS.ARRIVE.TRANS64 RZ, [R17+URZ+0x37000], R10 ;  /* 0x0370000a11ff99a7 */ /* 0x0011e4000800003f */
[----:B0-----:R-:W-:-:S04]  /*ecc0*/  PRMT R10, R20, 0x9910, RZ ;  /* 0x00009910140a7816 */ /* 0x001fc800000000ff */
[----:B------:R-:W-:-:S13]  /*ecd0*/  ISETP.NE.AND P2, PT, R10, 0x2, PT ;  /* 0x000000020a00780c */ /* 0x000fda0003f45270 */
[----:B------:R-:W-:Y:S05]  /*ece0*/  @P2 BRA `(.L_x_89) ;  /* 0x0000000000042947 */ /* 0x000fea0003800000 */
[----:B------:R-:W-:Y:S01]  /*ecf0*/  BPT.TRAP 0x1 ;  /* 0x000000040000795c */ /* 0x000fe20000300000 */
.L_x_89:
[----:B------:R-:W-:Y:S05]  /*ed00*/  @P0 BRA `(.L_x_90) ;  /* 0x0000000000040947 */ /* 0x000fea0003800000 */
[----:B------:R-:W-:Y:S01]  /*ed10*/  BPT.TRAP 0x1 ;  /* 0x000000040000795c */ /* 0x000fe20000300000 */
.L_x_90:
[----:B------:R-:W0:Y:S01]  /*ed20*/  LDC R13, c[0x0][0x380] ;  /* 0x0000e000ff0d7b82 */ /* 0x000e220000000800 */
[----:B------:R-:W-:Y:S01]  /*ed30*/  R2UR UR4, R0 ;  /* 0x00000000000472ca */ /* 0x000fe200000e0000 */
[----:B------:R-:W-:Y:S01]  /*ed40*/  ULDC UR14, c[0x0][0x38c] ;  /* 0x0000e300000e7ab9 */ /* 0x000fe20000000800 */
[----:B------:R-:W-:Y:S01]  /*ed50*/  R2UR UR13, R16 ;  /* 0x00000000100d72ca */ /* 0x000fe200000e0000 */
[----:B------:R-:W-:Y:S01]  /*ed60*/  UISETP.NE.AND UP0, UPT, UR14, 0x1, UPT ;  /* 0x000000010e00788c */ /* 0x000fe2000bf05270 */
[C---:B------:R-:W-:Y:S01]  /*ed70*/  R2UR UR18, R9.reuse ;  /* 0x00000000091272ca */ /* 0x040fe200000e0000 */
[----:B------:R-:W-:Y:S01]  /*ed80*/  VIADD R9, R9, 0x1 ;  /* 0x0000000109097836 */ /* 0x000fe20000000000 */
[----:B------:R-:W-:Y:S01]  /*ed90*/  ULDC UR24, c[0x0][0x398] ;  /* 0x0000e60000187ab9 */ /* 0x000fe20000000800 */
[----:B------:R-:W1:Y:S01]  /*eda0*/  LDC.64 R10, c[0x0][0x3f8] ;  /* 0x0000fe00ff0a7b82 */ /* 0x000e620000000a00 */
[----:B------:R-:W-:Y:S01]  /*edb0*/  R2UR UR16, R2 ;  /* 0x00000000021072ca */ /* 0x000fe200000e0000 */
[----:B------:R-:W-:Y:S01]  /*edc0*/  ULDC UR12, c[0x0][0x3ec] ;  /* 0x0000fb00000c7ab9 */ /* 0x000fe20000000800 */
[----:B------:R-:W-:Y:S01]  /*edd0*/  R2UR UR17, R17 ;  /* 0x00000000111172ca */ /* 0x000fe200000e0000 */
[----:B------:R-:W-:Y:S01]  /*ede0*/  VIADD R21, R21, 0xffffffff ;  /* 0xffffffff15157836 */ /* 0x000fe20000000000 */
[----:B------:R-:W-:Y:S01]  /*edf0*/  ULDC.64 UR28, c[0x0][0x198] ;  /* 0x00006600001c7ab9 */ /* 0x000fe20000000a00 */
[----:B------:R-:W-:Y:S01]  /*ee00*/  ULDC.64 UR20, c[0x0][0x3f0] ;  /* 0x0000fc0000147ab9 */ /* 0x000fe20000000a00 */
[----:B------:R-:W-:Y:S01]  /*ee10*/  @UP0 ULDC.64 UR8, c[0x0][0x390] ;  /* 0x0000e40000080ab9 */ /* 0x000fe20000000a00 */
[----:B------:R-:W1:Y:S01]  /*ee20*/  LDC.64 R14, c[0x0][0x3d0] ;  /* 0x0000f400ff0e7b82 */ /* 0x000e620000000a00 */
[----:B------:R-:W-:Y:S01]  /*ee30*/  ISETP.GT.AND P6, PT, R21, 0x1, PT ;  /* 0x000000011500780c */ /* 0x000fe20003fc4270 */
[----:B------:R-:W-:Y:S01]  /*ee40*/  USHF.L.U32 UR18, UR18, 0x5, URZ ;  /* 0x0000000512127899 */ /* 0x000fe2000800063f */
[----:B------:R-:W-:Y:S01]  /*ee50*/  UMOV UR26, 0x0 ;  /* 0x00000000001a7882 */ /* 0x000fe20000000000 */
[----:B------:R-:W-:-:S04]  /*ee60*/  UMOV UR27, 0x10000000 ;  /* 0x10000000001b7882 */ /* 0x000fc80000000000 */
[----:B------:R-:W2:Y:S01]  /*ee70*/  LDC R12, c[0x0][0x400] ;  /* 0x00010000ff0c7b82 */ /* 0x000ea20000000800 */
[----:B0-----:R-:W-:Y:S01]  /*ee80*/  ISETP.NE.AND P2, PT, R13, 0x1, PT ;  /* 0x000000010d00780c */ /* 0x001fe20003f45270 */
[----:B------:R-:W-:-:S12]  /*ee90*/  UIADD3 UR17, UR17, 0x37000, URZ ;  /* 0x0003700011117890 */ /* 0x000fd8000fffe03f */
[----:B------:R-:W-:Y:S01]  /*eea0*/  @P2 IMAD.U32 R22, RZ, RZ, UR4 ;  /* 0x00000004ff162e24 */ /* 0x000fe2000f8e00ff */
[----:B------:R-:W-:Y:S01]  /*eeb0*/  ULDC.64 UR4, c[0x0][0x3c8] ;  /* 0x0000f20000047ab9 */ /* 0x000fe20000000a00 */
[----:B-1----:R-:W-:Y:S02]  /*eec0*/  IMAD R11, R5, R14, R11 ;  /* 0x0000000e050b7224 */ /* 0x002fe400078e020b */
[----:B------:R-:W-:Y:S01]  /*eed0*/  IMAD R10, R7, UR5, R10 ;  /* 0x00000005070a7c24 */ /* 0x000fe2000f8e020a */
[----:B------:R-:W-:Y:S02]  /*eee0*/  @P2 R2UR UR13, R22 ;  /* 0x00000000160d22ca */ /* 0x000fe400000e0000 */
[----:B------:R-:W-:Y:S01]  /*eef0*/  ISETP.NE.AND P2, PT, R9, UR15, PT ;  /* 0x0000000f09007c0c */ /* 0x000fe2000bf45270 */
[----:B------:R-:W-:Y:S02]  /*ef00*/  IMAD.U32 R11, R11, 0x20, R10 ;  /* 0x000000200b0b7824 */ /* 0x000fe400078e000a */
[----:B--2---:R-:W-:Y:S01]  /*ef10*/  IMAD R12, R6, R15, R12 ;  /* 0x0000000f060c7224 */ /* 0x004fe200078e020c */
[----:B------:R-:W-:Y:S01]  /*ef20*/  SEL R9, R9, RZ, P2 ;  /* 0x000000ff09097207 */ /* 0x000fe20001000000 */
[----:B------:R-:W0:Y:S02]  /*ef30*/  LDC.64 R14, c[0x0][0x3e0] ;  /* 0x0000f800ff0e7b82 */ /* 0x000e240000000a00 */
[----:B------:R-:W-:-:S04]  /*ef40*/  IMAD.U32 R11, R12, 0x400, R11 ;  /* 0x000004000c0b7824 */ /* 0x000fc800078e000b */
[----:B------:R-:W-:Y:S01]  /*ef50*/  UIMAD.WIDE.U32 UR6, UR13, UR8, URZ ;  /* 0x000000080d0672a5 */ /* 0x000fe2000f8e003f */
[----:B------:R-:W-:Y:S01]  /*ef60*/  R2UR UR25, R11 ;  /* 0x000000000b1972ca */ /* 0x000fe200000e0000 */
[----:B------:R-:W-:Y:S01]  /*ef70*/  UIADD3 UR6, -UR13, URZ, URZ ;  /* 0x0000003f0d067290 */ /* 0x000fe2000fffe13f */
[----:B------:R-:W-:Y:S01]  /*ef80*/  VIADD R11, R6, 0x1 ;  /* 0x00000001060b7836 */ /* 0x000fe20000000000 */
[----:B------:R-:W-:Y:S01]  /*ef90*/  UMOV UR5, UR13 ;  /* 0x0000000d00057c82 */ /* 0x000fe20008000000 */
[----:B------:R-:W-:Y:S02]  /*efa0*/  @UP0 USHF.R.U32.HI UR5, URZ, UR9, UR7 ;  /* 0x000000093f050299 */ /* 0x000fe40008011607 */
[----:B------:R-:W-:Y:S01]  /*efb0*/  UISETP.NE.AND UP0, UPT, UR24, 0x1, UPT ;  /* 0x000000011800788c */ /* 0x000fe2000bf05270 */
[----:B------:R-:W-:Y:S01]  /*efc0*/  IMAD R10, R13, UR6, R16 ;  /* 0x000000060d0a7c24 */ /* 0x000fe2000f8e0210 */
[----:B------:R-:W-:Y:S01]  /*efd0*/  R2UR UR7, R19 ;  /* 0x00000000130772ca */ /* 0x000fe200000e0000 */
[----:B------:R-:W-:Y:S01]  /*efe0*/  VIADD R13, R7, 0x1 ;  /* 0x00000001070d7836 */ /* 0x000fe20000000000 */
[----:B------:R-:W-:Y:S01]  /*eff0*/  ULDC.64 UR8, c[0x0][0x3c0] ;  /* 0x0000f00000087ab9 */ /* 0x000fe20000000a00 */
[----:B------:R-:W-:Y:S01]  /*f000*/  @P2 IMAD.MOV R13, RZ, RZ, R7 ;  /* 0x000000ffff0d2224 */ /* 0x000fe200078e0207 */
[----:B------:R-:W-:Y:S01]  /*f010*/  R2UR UR19, R10 ;  /* 0x000000000a1372ca */ /* 0x000fe200000e0000 */
[C---:B------:R-:W-:Y:S01]  /*f020*/  IMAD R19, R2.reuse, 0x800, R19 ;  /* 0x0000080002137824 */ /* 0x040fe200078e0213 */
[----:B------:R-:W-:Y:S01]  /*f030*/  UMOV UR22, UR5 ;  /* 0x0000000500167c82 */ /* 0x000fe20008000000 */
[----:B------:R-:W-:Y:S01]  /*f040*/  VIADD R10, R5, 0x1 ;  /* 0x00000001050a7836 */ /* 0x000fe20000000000 */
[----:B------:R-:W-:Y:S01]  /*f050*/  UIADD3 UR6, UP1, UR28, 0xf0, URZ ;  /* 0x000000f01c067890 */ /* 0x000fe2000ff3e03f */
[----:B0-----:R-:W-:Y:S01]  /*f060*/  ISETP.NE.AND P3, PT, R13, R14, PT ;  /* 0x0000000e0d00720c */ /* 0x001fe20003f65270 */
[----:B------:R-:W-:Y:S01]  /*f070*/  @UP0 ULDC UR10, c[0x0][0x39c] ;  /* 0x0000e700000a0ab9 */ /* 0x000fe20000000800 */
[----:B------:R-:W-:Y:S01]  /*f080*/  @UP0 ULDC UR30, c[0x0][0x3a0] ;  /* 0x0000e800001e0ab9 */ /* 0x000fe20000000800 */
[----:B------:R-:W-:Y:S01]  /*f090*/  UIMAD.WIDE.U32 UR10, UR5, UR10, URZ ;  /* 0x0000000a050a72a5 */ /* 0x000fe2000f8e003f */
[----:B------:R-:W-:Y:S01]  /*f0a0*/  R2UR UR23, R19 ;  /* 0x00000000131772ca */ /* 0x000fe200000e0000 */
[----:B------:R-:W-:Y:S01]  /*f0b0*/  ULEA UR16, UR16, UR7, 0xd ;  /* 0x0000000710107291 */ /* 0x000fe2000f8e683f */
[----:B------:R-:W-:Y:S01]  /*f0c0*/  VIADD R2, R2, 0x1 ;  /* 0x0000000102027836 */ /* 0x000fe20000000000 */
[----:B------:R-:W-:-:S02]  /*f0d0*/  @UP0 USHF.R.U32.HI UR22, URZ, UR30, UR11 ;  /* 0x0000001e3f160299 */ /* 0x000fc4000801160b */
[----:B------:R-:W-:Y:S01]  /*f0e0*/  UIMAD UR19, UR19, UR8, UR12 ;  /* 0x00000008131372a4 */ /* 0x000fe2000f8e020c */
[----:B------:R-:W-:Y:S01]  /*f0f0*/  R2UR UR12, R7 ;  /* 0x00000000070c72ca */ /* 0x000fe200000e0000 */
[----:B------:R-:W-:Y:S01]  /*f100*/  UIADD3 UR7, -UR5, URZ, URZ ;  /* 0x0000003f05077290 */ /* 0x000fe2000fffe13f */
[----:B------:R-:W-:Y:S01]  /*f110*/  R2UR UR11, R18 ;  /* 0x00000000120b72ca */ /* 0x000fe200000e0000 */
[----:B------:R-:W-:Y:S01]  /*f120*/  UIADD3 UR8, -UR22, URZ, URZ ;  /* 0x0000003f16087290 */ /* 0x000fe2000fffe13f */
[----:B------:R-:W-:Y:S01]  /*f130*/  @P3 IMAD.MOV R10, RZ, RZ, R5 ;  /* 0x000000ffff0a3224 */ /* 0x000fe200078e0205 */
[----:B------:R-:W-:Y:S01]  /*f140*/  UIMAD UR7, UR14, UR7, UR13 ;  /* 0x000000070e0772a4 */ /* 0x000fe2000f8e020d */
[----:B------:R-:W-:Y:S01]  /*f150*/  R2UR UR13, R5 ;  /* 0x00000000050d72ca */ /* 0x000fe200000e0000 */
[----:B------:R-:W-:Y:S01]  /*f160*/  UIMAD UR5, UR24, UR8, UR5 ;  /* 0x00000008180572a4 */ /* 0x000fe2000f8e0205 */
[----:B------:R-:W-:Y:S01]  /*f170*/  R2UR UR14, R6 ;  /* 0x00000000060e72ca */ /* 0x000fe200000e0000 */
[----:B------:R-:W-:Y:S01]  /*f180*/  UIADD3 UR28, UP2, UR28, 0x270, URZ ;  /* 0x000002701c1c7890 */ /* 0x000fe2000ff5e03f */
[----:B------:R-:W-:Y:S01]  /*f190*/  ISETP.NE.AND P4, PT, R10, R15, PT ;  /* 0x0000000f0a00720c */ /* 0x000fe20003f85270 */
[----:B------:R-:W-:Y:S01]  /*f1a0*/  UIMAD UR20, UR7, UR9, UR20 ;  /* 0x00000009071472a4 */ /* 0x000fe2000f8e0214 */
[C---:B------:R-:W-:Y:S01]  /*f1b0*/  ISETP.NE.AND P5, PT, R2.reuse, 0x16, PT ;  /* 0x000000160200780c */ /* 0x040fe20003fa5270 */
[----:B------:R-:W-:Y:S01]  /*f1c0*/  UIMAD UR21, UR5, UR4, UR21 ;  /* 0x00000004051572a4 */ /* 0x000fe2000f8e0215 */
[----:B------:R-:W-:Y:S01]  /*f1d0*/  SEL R7, R13, RZ, P3 ;  /* 0x000000ff0d077207 */ /* 0x000fe20001800000 */
[----:B------:R-:W-:Y:S01]  /*f1e0*/  UIADD3.X UR7, URZ, UR29, URZ, UP1, !UPT ;  /* 0x0000001d3f077290 */ /* 0x000fe20008ffe43f */
[----:B------:R-:W-:Y:S01]  /*f1f0*/  SEL R12, RZ, 0x1, P5 ;  /* 0x00000001ff0c7807 */ /* 0x000fe20002800000 */
[----:B------:R-:W-:Y:S01]  /*f200*/  UPRMT UR4, UR25, 0x5410, URZ ;  /* 0x0000541019047896 */ /* 0x000fe2000800003f */
[----:B------:R-:W-:Y:S01]  /*f210*/  SEL R2, R2, RZ, P5 ;  /* 0x000000ff02027207 */ /* 0x000fe20002800000 */
[----:B------:R-:W-:Y:S01]  /*f220*/  UIADD3 UR8, UR23, 0x2c000, URZ ;  /* 0x0002c00017087890 */ /* 0x000fe2000fffe03f */
[----:B------:R-:W-:Y:S01]  /*f230*/  LOP3.LUT R3, R3, R12, RZ, 0x3c, !PT ;  /* 0x0000000c03037212 */ /* 0x000fe200078e3cff */
[----:B------:R-:W-:Y:S01]  /*f240*/  UIADD3.X UR29, URZ, UR29, URZ, UP2, !UPT ;  /* 0x0000001d3f1d7290 */ /* 0x000fe200097fe43f */
[----:B------:R-:W-:Y:S01]  /*f250*/  SEL R5, R10, RZ, P4 ;  /* 0x000000ff0a057207 */ /* 0x000fe20002000000 */
[----:B------:R-:W-:Y:S01]  /*f260*/  UMOV UR9, UR17 ;  /* 0x0000001100097c82 */ /* 0x000fe20008000000 */
[----:B------:R-:W-:Y:S01]  /*f270*/  UMOV UR10, UR18 ;  /* 0x00000012000a7c82 */ /* 0x000fe20008000000 */
[----:B------:R-:W-:Y:S01]  /*f280*/  @P4 IMAD.MOV R11, RZ, RZ, R6 ;  /* 0x000000ffff0b4224 */ /* 0x000fe200078e0206 */
[----:B------:R0:W-:Y:S03]  /*f290*/  UTMALDG.5D.IM2COL [UR16], [UR6], UR4 ;  /* 0x00000010060073b4 */ /* 0x0001e60008060004 */
[----:B------:R-:W-:Y:S01]  /*f2a0*/  IMAD.MOV.U32 R6, RZ, RZ, R11 ;  /* 0x000000ffff067224 */ /* 0x000fe200078e000b */
[----:B------:R0:W-:Y:S02]  /*f2b0*/  UTMALDG.5D [UR8], [UR28], desc[UR26] ;  /* 0x00001a081c0075b4 */ /* 0x0001e40008021000 */
[----:B0-----:R-:W-:Y:S05]  /*f2c0*/  @P6 BRA `(.L_x_91) ;  /* 0xfffffff800506947 */ /* 0x001fea000383ffff */
.L_x_87:
[----:B------:R-:W-:Y:S01]  /*f2d0*/  ISETP.GE.U32.AND P2, PT, R4, 0x16, PT ;  /* 0x000000160400780c */ /* 0x000fe20003f46070 */
[----:B------:R-:W-:Y:S05]  /*f2e0*/  WARPSYNC.ALL ;  /* 0x0000000000007948 */ /* 0x000fea0003800000 */
[----:B------:R-:W-:-:S07]  /*f2f0*/  ELECT P1, URZ, PT ;  /* 0x00000000003f782f */ /* 0x000fce0003820000 */
[----:B-1---5:R-:W-:-:S05]  /*f300*/  @P2 IMAD.WIDE.U32 R2, R4, -0x45d1745d, RZ ;  /* 0xba2e8ba304022825 */ /* 0x022fca00078e00ff */
[----:B------:R-:W-:-:S04]  /*f310*/  @P2 SHF.R.U32.HI R0, RZ, 0x4, R3 ;  /* 0x00000004ff002819 */ /* 0x000fc80000011603 */
[----:B------:R-:W-:-:S04]  /*f320*/  @P2 LOP3.LUT R0, R0, 0x1, RZ, 0xc0, !PT ;  /* 0x0000000100002812 */ /* 0x000fc800078ec0ff */
[----:B------:R-:W-:Y:S01]  /*f330*/  @P2 ISETP.NE.U32.AND P0, PT, R0, 0x1, PT ;  /* 0x000000010000280c */ /* 0x000fe20003f05070 */
[----:B------:R-:W-:-:S12]  /*f340*/  @!P1 EXIT ;  /* 0x000000000000994d */ /* 0x000fd80003800000 */
[----:B------:R-:W-:Y:S01]  /*f350*/  LOP3.LUT R8, R8, 0x2, RZ, 0xfc, !PT ;  /* 0x0000000208087812 */ /* 0x000fe200078efcff */
[----:B------:R-:W-:Y:S01]  /*f360*/  IMAD.MOV.U32 R0, RZ, RZ, 0x1 ;  /* 0x00000001ff007424 */ /* 0x000fe200078e00ff */
[----:B------:R-:W-:Y:S02]  /*f370*/  @P2 ISETP.NE.U32.AND.EX P0, PT, RZ, RZ, PT, P0 ;  /* 0x000000ffff00220c */ /* 0x000fe40003f05100 */
[----:B------:R-:W-:Y:S02]  /*f380*/  ISETP.NE.AND P1, PT, R8, 0x3, PT ;  /* 0x000000030800780c */ /* 0x000fe40003f25270 */
[----:B------:R-:W-:-:S11]  /*f390*/  @P2 SEL R0, RZ, 0x1, !P0 ;  /* 0x00000001ff002807 */ /* 0x000fd60004000000 */
[----:B------:R-:W-:Y:S05]  /*f3a0*/  @!P1 BRA `(.L_x_92) ;  /* 0x0000000000049947 */ /* 0x000fea0003800000 */
[----:B------:R-:W-:Y:S01]  /*f3b0*/  BPT.TRAP 0x1 ;  /* 0x000000040000795c */ /* 0x000fe20000300000 */
.L_x_92:
[----:B------:R-:W0:Y:S01]  /*f3c0*/  S2R R5, SR_CgaCtaId ;  /* 0x0000000000057919 */ /* 0x000e220000008800 */
[----:B------:R-:W-:Y:S01]  /*f3d0*/  IMAD.WIDE.U32 R2, R4, -0x45d1745d, RZ ;  /* 0xba2e8ba304027825 */ /* 0x000fe200078e00ff */
[----:B------:R-:W-:-:S04]  /*f3e0*/  MOV R2, 0x400 ;  /* 0x0000040000027802 */ /* 0x000fc80000000f00 */
[----:B------:R-:W-:-:S05]  /*f3f0*/  SHF.R.U32.HI R3, RZ, 0x4, R3 ;  /* 0x00000004ff037819 */ /* 0x000fca0000011603 */
[----:B------:R-:W-:Y:S01]  /*f400*/  IMAD R4, R3, -0x16, R4 ;  /* 0xffffffea03047824 */ /* 0x000fe200078e0204 */
[----:B0-----:R-:W-:Y:S02]  /*f410*/  LEA R2, R5, R2, 0x18 ;  /* 0x0000000205027211 */ /* 0x001fe400078ec0ff */
[----:B------:R-:W-:-:S03]  /*f420*/  SHF.L.U32 R5, R0, 0x1f, RZ ;  /* 0x0000001f00057819 */ /* 0x000fc600000006ff */
[----:B------:R-:W-:-:S04]  /*f430*/  VIADD R3, R2, 0x370b0 ;  /* 0x000370b002037836 */ /* 0x000fc80000000000 */
[----:B------:R-:W-:-:S07]  /*f440*/  IMAD R2, R4, 0x8, R3 ;  /* 0x0000000804027824 */ /* 0x000fce00078e0203 */
.L_x_93:
[----:B0-----:R0:W1:Y:S02]  /*f450*/  SYNCS.PHASECHK.TRANS64.TRYWAIT P0, [R2+URZ], R5 ;  /* 0x00000005020075a7 */ /* 0x001064000800017f */
[----:B-1----:R-:W-:Y:S05]  /*f460*/  @!P0 NANOSLEEP.SYNCS 0x989680 ;  /* 0x009896800000895d */ /* 0x002fea0003900000 */
[----:B------:R-:W1:Y:S02]  /*f470*/  @!P0 SYNCS.PHASECHK.TRANS64 P0, [R2+URZ], R5 ;  /* 0x00000005020085a7 */ /* 0x000e64000800007f */
[----:B-1----:R-:W-:Y:S05]  /*f480*/  @!P0 BRA `(.L_x_93) ;  /* 0xfffffffc00f08947 */ /* 0x002fea000383ffff */
[----:B------:R-:W-:-:S05]  /*f490*/  VIADD R4, R4, 0x1 ;  /* 0x0000000104047836 */ /* 0x000fca0000000000 */
[----:B------:R-:W-:-:S04]  /*f4a0*/  ISETP.NE.AND P0, PT, R4, 0x16, PT ;  /* 0x000000160400780c */ /* 0x000fc80003f05270 */
[----:B0-----:R-:W-:Y:S02]  /*f4b0*/  SEL R5, RZ, 0x1, P0 ;  /* 0x00000001ff057807 */ /* 0x001fe40000000000 */
[----:B------:R-:W-:Y:S02]  /*f4c0*/  SEL R4, R4, RZ, P0 ;  /* 0x000000ff04047207 */ /* 0x000fe40000000000 */
[----:B------:R-:W-:-:S03]  /*f4d0*/  LOP3.LUT R7, R0, R5, RZ, 0x3c, !PT ;  /* 0x0000000500077212 */ /* 0x000fc600078e3cff */
[----:B------:R-:W-:Y:S01]  /*f4e0*/  IMAD R0, R4, 0x8, R3 ;  /* 0x0000000804007824 */ /* 0x000fe200078e0203 */
[----:B------:R-:W-:-:S07]  /*f4f0*/  SHF.L.U32 R5, R7, 0x1f, RZ ;  /* 0x0000001f07057819 */ /* 0x000fce00000006ff */
.L_x_94:
        /* <DEDUP_REMOVED lines=11> */
.L_x_95:
        /* <DEDUP_REMOVED lines=11> */
.L_x_96:
        /* <DEDUP_REMOVED lines=11> */
.L_x_97:
        /* <DEDUP_REMOVED lines=11> */
.L_x_98:
        /* <DEDUP_REMOVED lines=11> */
.L_x_99:
        /* <DEDUP_REMOVED lines=11> */
.L_x_100:
        /* <DEDUP_REMOVED lines=11> */
.L_x_101:
        /* <DEDUP_REMOVED lines=11> */
.L_x_102:
        /* <DEDUP_REMOVED lines=11> */
.L_x_103:
        /* <DEDUP_REMOVED lines=11> */
.L_x_104:
        /* <DEDUP_REMOVED lines=11> */
.L_x_105:
        /* <DEDUP_REMOVED lines=11> */
.L_x_106:
        /* <DEDUP_REMOVED lines=11> */
.L_x_107:
        /* <DEDUP_REMOVED lines=11> */
.L_x_108:
        /* <DEDUP_REMOVED lines=11> */
.L_x_109:
        /* <DEDUP_REMOVED lines=11> */
.L_x_110:
        /* <DEDUP_REMOVED lines=11> */
.L_x_111:
        /* <DEDUP_REMOVED lines=11> */
.L_x_112:
        /* <DEDUP_REMOVED lines=11> */
.L_x_113:
        /* <DEDUP_REMOVED lines=11> */
.L_x_114:
[----:B0-----:R0:W1:Y:S02]  /*102c0*/  SYNCS.PHASECHK.TRANS64.TRYWAIT P0, [R4+URZ], R3 ;  /* 0x00000003040075a7 */ /* 0x001064000800017f */
[----:B-1----:R-:W-:Y:S05]  /*102d0*/  @!P0 NANOSLEEP.SYNCS 0x989680 ;  /* 0x009896800000895d */ /* 0x002fea0003900000 */
[----:B------:R-:W1:Y:S02]  /*102e0*/  @!P0 SYNCS.PHASECHK.TRANS64 P0, [R4+URZ], R3 ;  /* 0x00000003040085a7 */ /* 0x000e64000800007f */
[----:B-1----:R-:W-:Y:S05]  /*102f0*/  @P0 EXIT ;  /* 0x000000000000094d */ /* 0x002fea0003800000 */
[----:B------:R-:W-:Y:S05]  /*10300*/  BRA `(.L_x_114) ;  /* 0xfffffffc00ec7947 */ /* 0x000fea000383ffff */
.L_x_115:
[----:B------:R-:W-:-:S00]  /*10310*/  BRA `(.L_x_115) ;  /* 0xfffffffc00fc7947 */ /* 0x000fc0000383ffff */
[----:B------:R-:W-:-:S00]  /*10320*/  NOP ;  /* 0x0000000000007918 */ /* 0x000fc00000000000 */
        /* <DEDUP_REMOVED lines=13> */
.L_x_116:


//--------------------- .nv.shared._ZN7cutlass13device_kernelINS_4conv6kernel13ConvUniversalINS1_16ConvProblemShapeILNS1_8OperatorE0ELi3EEENS1_10collective14CollectiveConvINS1_46MainloopSm90TmaGmmaWarpSpecializedImplicitGemmILS5_0ELi22ELi3EN4cute5tupleIJNSA_1CILi1EEESD_SD_EEENS1_36KernelImplicitTmaWarpSpecializedSm90ELi1EEENSB_IJNSC_ILi256EEENSC_ILi64EEENSB_IJNSC_ILi32EEEEEEEEENS_12float_e4m3_tESM_NSA_8TiledMMAINSA_8MMA_AtomIJNSA_4SM904GMMA30MMA_64x64x32_F32E4M3E4M3_SS_TNILNSQ_7ScaleInE1ELSS_1EEEEEENSA_6LayoutISE_NSB_IJNSC_ILi0EEESW_SW_EEEEENSB_IJNSA_10UnderscoreESZ_SZ_EEEEENS7_6detail26Sm90ImplicitGemmTileTraitsINSA_20SM90_TMA_LOAD_IM2COLENSA_14ComposedLayoutINSA_7SwizzleILi1ELi4ELi3EEENSA_18smem_ptr_flag_bitsILi8EEENSV_INSB_IJNSB_IJNSC_ILi8EEESJ_EEENSB_IJSJ_SD_EEENSB_IJSD_NSC_ILi22EEEEEEEEENSB_IJNSB_IJSJ_SH_EEENSB_IJSD_SW_EEENSB_IJSW_NSC_ILi8192EEEEEEEEEEEEEvEENS13_INSA_13SM90_TMA_LOADENS15_IS17_S19_NSV_INSB_IJNSB_IJS1A_S1A_EEES1C_S1E_EEENSB_IJS1G_S1H_NSB_IJSW_NSC_ILi2048EEEEEEEEEEEEEvEEEENS_8epilogue10collective6detail29Sm90TmaWarpSpecializedAdapterINS1Z_15DefaultEpilogueISM_NSB_IJNSB_IJllllEEESD_SW_EEES24_NS1Y_6thread17LinearCombinationISM_Li1EffLNS25_9ScaleType4KindE0ELNS_15FloatRoundStyleE2ESM_EENS_4gemm15EpilogueDefaultEEEEEvvEEEEvNT_6ParamsE --------------------------
	.section	.nv.shared._ZN7cutlass13device_kernelINS_4conv6kernel13ConvUniversalINS1_16ConvProblemShapeILNS1_8OperatorE0ELi3EEENS1_10collective14CollectiveConvINS1_46MainloopSm90TmaGmmaWarpSpecializedImplicitGemmILS5_0ELi22ELi3EN4cute5tupleIJNSA_1CILi1EEESD_SD_EEENS1_36KernelImplicitTmaWarpSpecializedSm90ELi1EEENSB_IJNSC_ILi256EEENSC_ILi64EEENSB_IJNSC_ILi32EEEEEEEEENS_12float_e4m3_tESM_NSA_8TiledMMAINSA_8MMA_AtomIJNSA_4SM904GMMA30MMA_64x64x32_F32E4M3E4M3_SS_TNILNSQ_7ScaleInE1ELSS_1EEEEEENSA_6LayoutISE_NSB_IJNSC_ILi0EEESW_SW_EEEEENSB_IJNSA_10UnderscoreESZ_SZ_EEEEENS7_6detail26Sm90ImplicitGemmTileTraitsINSA_20SM90_TMA_LOAD_IM2COLENSA_14ComposedLayoutINSA_7SwizzleILi1ELi4ELi3EEENSA_18smem_ptr_flag_bitsILi8EEENSV_INSB_IJNSB_IJNSC_ILi8EEESJ_EEENSB_IJSJ_SD_EEENSB_IJSD_NSC_ILi22EEEEEEEEENSB_IJNSB_IJSJ_SH_EEENSB_IJSD_SW_EEENSB_IJSW_NSC_ILi8192EEEEEEEEEEEEEvEENS13_INSA_13SM90_TMA_LOADENS15_IS17_S19_NSV_INSB_IJNSB_IJS1A_S1A_EEES1C_S1E_EEENSB_IJS1G_S1H_NSB_IJSW_NSC_ILi2048EEEEEEEEEEEEEvEEEENS_8epilogue10collective6detail29Sm90TmaWarpSpecializedAdapterINS1Z_15DefaultEpilogueISM_NSB_IJNSB_IJllllEEESD_SW_EEES24_NS1Y_6thread17LinearCombinationISM_Li1EffLNS25_9ScaleType4KindE0ELNS_15FloatRoundStyleE2ESM_EENS_4gemm15EpilogueDefaultEEEEEvvEEEEvNT_6ParamsE,"aw",@nobits
	.sectionflags	@""
	.align	16
	.zero		1024


//--------------------- .nv.shared.reserved.0     --------------------------
	.section	.nv.shared.reserved.0,"aw",@nobits
	.weak		__nv_reservedSMEM_offset_0_alias
	.size		__nv_reservedSMEM_offset_0_alias, 0, 0
	.other		__nv_reservedSMEM_offset_0_alias,@"STO_CUDA_RESERVED_SHARED STV_DEFAULT"
__nv_reservedSMEM_offset_0_alias:
	.zero		0


//--------------------- .nv.global                --------------------------
	.section	.nv.global,"aw",@nobits
.nv.global:
	.type		_ZN39_INTERNAL_494993d1_4_k_cu_ce0116ad_27864cute1_E,@object
	.size		_ZN39_INTERNAL_494993d1_4_k_cu_ce0116ad_27864cute1_E,(_ZN39_INTERNAL_494993d1_4_k_cu_ce0116ad_27864cuda3std3__45__cpo6cbeginE - _ZN39_INTERNAL_494993d1_4_k_cu_ce0116ad_27864cute1_E)
_ZN39_INTERNAL_494993d1_4_k_cu_ce0116ad_27864cute1_E:
	.zero		1
	.type		_ZN39_INTERNAL_494993d1_4_k_cu_ce0116ad_27864cuda3std3__45__cpo6cbeginE,@object
	.size		_ZN39_INTERNAL_494993d1_4_k_cu_ce0116ad_27864cuda3std3__45__cpo6cbeginE,(_ZN39_INTERNAL_494993d1_4_k_cu_ce0116ad_27864cuda3std3__48in_placeE - _ZN39_INTERNAL_494993d1_4_k_cu_ce0116ad_27864cuda3std3__45__cpo6cbeginE)
_ZN39_INTERNAL_494993d1_4_k_cu_ce0116ad_27864cuda3std3__45__cpo6cbeginE:
	.zero		1
	.type		_ZN39_INTERNAL_494993d1_4_k_cu_ce0116ad_27864cuda3std3__48in_placeE,@object
	.size		_ZN39_INTERNAL_494993d1_4_k_cu_ce0116ad_27864cuda3std3__48in_placeE,(_ZN39_INTERNAL_494993d1_4_k_cu_ce0116ad_27864cuda3std6ranges3__45__cpo9iter_moveE - _ZN39_INTERNAL_494993d1_4_k_cu_ce0116ad_27864cuda3std3__48in_placeE)
_ZN39_INTERNAL_494993d1_4_k_cu_ce0116ad_27864cuda3std3__48in_placeE:
	.zero		1
	.type		_ZN39_INTERNAL_494993d1_4_k_cu_ce0116ad_27864cuda3std6ranges3__45__cpo9iter_moveE,@object
	.size		_ZN39_INTERNAL_494993d1_4_k_cu_ce0116ad_27864cuda3std6ranges3__45__cpo9iter_moveE,(_ZN39_INTERNAL_494993d1_4_k_cu_ce0116ad_27864cuda3std3__45__cpo5beginE - _ZN39_INTERNAL_494993d1_4_k_cu_ce0116ad_27864cuda3std6ranges3__45__cpo9iter_moveE)
_ZN39_INTERNAL_494993d1_4_k_cu_ce0116ad_27864cuda3std6ranges3__45__cpo9iter_moveE:
	.zero		1
	.type		_ZN39_INTERNAL_494993d1_4_k_cu_ce0116ad_27864cuda3std3__45__cpo5beginE,@object
	.size		_ZN39_INTERNAL_494993d1_4_k_cu_ce0116ad_27864cuda3std3__45__cpo5beginE,(_ZN39_INTERNAL_494993d1_4_k_cu_ce0116ad_27864cuda3std3__441_GLOBAL__N__494993d1_4_k_cu_ce0116ad_27866ignoreE - _ZN39_INTERNAL_494993d1_4_k_cu_ce0116ad_27864cuda3std3__45__cpo5beginE)
_ZN39_INTERNAL_494993d1_4_k_cu_ce0116ad_27864cuda3std3__45__cpo5beginE:
	.zero		1
	.type		_ZN39_INTERNAL_494993d1_4_k_cu_ce0116ad_27864cuda3std3__441_GLOBAL__N__494993d1_4_k_cu_ce0116ad_27866ignoreE,@object
	.size		_ZN39_INTERNAL_494993d1_4_k_cu_ce0116ad_27864cuda3std3__441_GLOBAL__N__494993d1_4_k_cu_ce0116ad_27866ignoreE,(_ZN39_INTERNAL_494993d1_4_k_cu_ce0116ad_27864cute7productE - _ZN39_INTERNAL_494993d1_4_k_cu_ce0116ad_27864cuda3std3__441_GLOBAL__N__494993d1_4_k_cu_ce0116ad_27866ignoreE)
_ZN39_INTERNAL_494993d1_4_k_cu_ce0116ad_27864cuda3std3__441_GLOBAL__N__494993d1_4_k_cu_ce0116ad_27866ignoreE:
	.zero		1
	.type		_ZN39_INTERNAL_494993d1_4_k_cu_ce0116ad_27864cute7productE,@object
	.size		_ZN39_INTERNAL_494993d1_4_k_cu_ce0116ad_27864cute7productE,(_ZN39_INTERNAL_494993d1_4_k_cu_ce0116ad_27864cuda3std3__45__cpo3endE - _ZN39_INTERNAL_494993d1_4_k_cu_ce0116ad_27864cute7productE)
_ZN39_INTERNAL_494993d1_4_k_cu_ce0116ad_27864cute7productE:
	.zero		1
	.type		_ZN39_INTERNAL_494993d1_4_k_cu_ce0116ad_27864cuda3std3__45__cpo3endE,@object
	.size		_ZN39_INTERNAL_494993d1_4_k_cu_ce0116ad_27864cuda3std3__45__cpo3endE,(_ZN39_INTERNAL_494993d1_4_k_cu_ce0116ad_27864cuda3std3__419piecewise_constructE - _ZN39_INTERNAL_494993d1_4_k_cu_ce0116ad_27864cuda3std3__45__cpo3endE)
_ZN39_INTERNAL_494993d1_4_k_cu_ce0116ad_27864cuda3std3__45__cpo3endE:
	.zero		1
	.type		_ZN39_INTERNAL_494993d1_4_k_cu_ce0116ad_27864cuda3std3__419piecewise_constructE,@object
	.size		_ZN39_INTERNAL_494993d1_4_k_cu_ce0116ad_27864cuda3std3__419piecewise_constructE,(_ZN39_INTERNAL_494993d1_4_k_cu_ce0116ad_27864cuda3std3__45__cpo4cendE - _ZN39_INTERNAL_494993d1_4_k_cu_ce0116ad_27864cuda3std3__419piecewise_constructE)
_ZN39_INTERNAL_494993d1_4_k_cu_ce0116ad_27864cuda3std3__419piecewise_constructE:
	.zero		1
	.type		_ZN39_INTERNAL_494993d1_4_k_cu_ce0116ad_27864cuda3std3__45__cpo4cendE,@object
	.size		_ZN39_INTERNAL_494993d1_4_k_cu_ce0116ad_27864cuda3std3__45__cpo4cendE,(_ZN39_INTERNAL_494993d1_4_k_cu_ce0116ad_27864cuda3std6ranges3__45__cpo4swapE - _ZN39_INTERNAL_494993d1_4_k_cu_ce0116ad_27864cuda3std3__45__cpo4cendE)
_ZN39_INTERNAL_494993d1_4_k_cu_ce0116ad_27864cuda3std3__45__cpo4cendE:
	.zero		1
	.type		_ZN39_INTERNAL_494993d1_4_k_cu_ce0116ad_27864cuda3std6ranges3__45__cpo4swapE,@object
	.size		_ZN39_INTERNAL_494993d1_4_k_cu_ce0116ad_27864cuda3std6ranges3__45__cpo4swapE,(.L_7 - _ZN39_INTERNAL_494993d1_4_k_cu_ce0116ad_27864cuda3std6ranges3__45__cpo4swapE)
_ZN39_INTERNAL_494993d1_4_k_cu_ce0116ad_27864cuda3std6ranges3__45__cpo4swapE:
	.zero		1
.L_7:


//--------------------- .nv.constant0._ZN7cutlass13device_kernelINS_4conv6kernel13ConvUniversalINS1_16ConvProblemShapeILNS1_8OperatorE0ELi3EEENS1_10collective14CollectiveConvINS1_46MainloopSm90TmaGmmaWarpSpecializedImplicitGemmILS5_0ELi22ELi3EN4cute5tupleIJNSA_1CILi1EEESD_SD_EEENS1_36KernelImplicitTmaWarpSpecializedSm90ELi1EEENSB_IJNSC_ILi256EEENSC_ILi64EEENSB_IJNSC_ILi32EEEEEEEEENS_12float_e4m3_tESM_NSA_8TiledMMAINSA_8MMA_AtomIJNSA_4SM904GMMA30MMA_64x64x32_F32E4M3E4M3_SS_TNILNSQ_7ScaleInE1ELSS_1EEEEEENSA_6LayoutISE_NSB_IJNSC_ILi0EEESW_SW_EEEEENSB_IJNSA_10UnderscoreESZ_SZ_EEEEENS7_6detail26Sm90ImplicitGemmTileTraitsINSA_20SM90_TMA_LOAD_IM2COLENSA_14ComposedLayoutINSA_7SwizzleILi1ELi4ELi3EEENSA_18smem_ptr_flag_bitsILi8EEENSV_INSB_IJNSB_IJNSC_ILi8EEESJ_EEENSB_IJSJ_SD_EEENSB_IJSD_NSC_ILi22EEEEEEEEENSB_IJNSB_IJSJ_SH_EEENSB_IJSD_SW_EEENSB_IJSW_NSC_ILi8192EEEEEEEEEEEEEvEENS13_INSA_13SM90_TMA_LOADENS15_IS17_S19_NSV_INSB_IJNSB_IJS1A_S1A_EEES1C_S1E_EEENSB_IJS1G_S1H_NSB_IJSW_NSC_ILi2048EEEEEEEEEEEEEvEEEENS_8epilogue10collective6detail29Sm90TmaWarpSpecializedAdapterINS1Z_15DefaultEpilogueISM_NSB_IJNSB_IJllllEEESD_SW_EEES24_NS1Y_6thread17LinearCombinationISM_Li1EffLNS25_9ScaleType4KindE0ELNS_15FloatRoundStyleE2ESM_EENS_4gemm15EpilogueDefaultEEEEEvvEEEEvNT_6ParamsE --------------------------
	.section	.nv.constant0._ZN7cutlass13device_kernelINS_4conv6kernel13ConvUniversalINS1_16ConvProblemShapeILNS1_8OperatorE0ELi3EEENS1_10collective14CollectiveConvINS1_46MainloopSm90TmaGmmaWarpSpecializedImplicitGemmILS5_0ELi22ELi3EN4cute5tupleIJNSA_1CILi1EEESD_SD_EEENS1_36KernelImplicitTmaWarpSpecializedSm90ELi1EEENSB_IJNSC_ILi256EEENSC_ILi64EEENSB_IJNSC_ILi32EEEEEEEEENS_12float_e4m3_tESM_NSA_8TiledMMAINSA_8MMA_AtomIJNSA_4SM904GMMA30MMA_64x64x32_F32E4M3E4M3_SS_TNILNSQ_7ScaleInE1ELSS_1EEEEEENSA_6LayoutISE_NSB_IJNSC_ILi0EEESW_SW_EEEEENSB_IJNSA_10UnderscoreESZ_SZ_EEEEENS7_6detail26Sm90ImplicitGemmTileTraitsINSA_20SM90_TMA_LOAD_IM2COLENSA_14ComposedLayoutINSA_7SwizzleILi1ELi4ELi3EEENSA_18smem_ptr_flag_bitsILi8EEENSV_INSB_IJNSB_IJNSC_ILi8EEESJ_EEENSB_IJSJ_SD_EEENSB_IJSD_NSC_ILi22EEEEEEEEENSB_IJNSB_IJSJ_SH_EEENSB_IJSD_SW_EEENSB_IJSW_NSC_ILi8192EEEEEEEEEEEEEvEENS13_INSA_13SM90_TMA_LOADENS15_IS17_S19_NSV_INSB_IJNSB_IJS1A_S1A_EEES1C_S1E_EEENSB_IJS1G_S1H_NSB_IJSW_NSC_ILi2048EEEEEEEEEEEEEvEEEENS_8epilogue10collective6detail29Sm90TmaWarpSpecializedAdapterINS1Z_15DefaultEpilogueISM_NSB_IJNSB_IJllllEEESD_SW_EEES24_NS1Y_6thread17LinearCombinationISM_Li1EffLNS25_9ScaleType4KindE0ELNS_15FloatRoundStyleE2ESM_EENS_4gemm15EpilogueDefaultEEEEEvvEEEEvNT_6ParamsE,"a",@progbits
	.sectionflags	@""
	.align	4
.nv.constant0._ZN7cutlass13device_kernelINS_4conv6kernel13ConvUniversalINS1_16ConvProblemShapeILNS1_8OperatorE0ELi3EEENS1_10collective14CollectiveConvINS1_46MainloopSm90TmaGmmaWarpSpecializedImplicitGemmILS5_0ELi22ELi3EN4cute5tupleIJNSA_1CILi1EEESD_SD_EEENS1_36KernelImplicitTmaWarpSpecializedSm90ELi1EEENSB_IJNSC_ILi256EEENSC_ILi64EEENSB_IJNSC_ILi32EEEEEEEEENS_12float_e4m3_tESM_NSA_8TiledMMAINSA_8MMA_AtomIJNSA_4SM904GMMA30MMA_64x64x32_F32E4M3E4M3_SS_TNILNSQ_7ScaleInE1ELSS_1EEEEEENSA_6LayoutISE_NSB_IJNSC_ILi0EEESW_SW_EEEEENSB_IJNSA_10UnderscoreESZ_SZ_EEEEENS7_6detail26Sm90ImplicitGemmTileTraitsINSA_20SM90_TMA_LOAD_IM2COLENSA_14ComposedLayoutINSA_7SwizzleILi1ELi4ELi3EEENSA_18smem_ptr_flag_bitsILi8EEENSV_INSB_IJNSB_IJNSC_ILi8EEESJ_EEENSB_IJSJ_SD_EEENSB_IJSD_NSC_ILi22EEEEEEEEENSB_IJNSB_IJSJ_SH_EEENSB_IJSD_SW_EEENSB_IJSW_NSC_ILi8192EEEEEEEEEEEEEvEENS13_INSA_13SM90_TMA_LOADENS15_IS17_S19_NSV_INSB_IJNSB_IJS1A_S1A_EEES1C_S1E_EEENSB_IJS1G_S1H_NSB_IJSW_NSC_ILi2048EEEEEEEEEEEEEvEEEENS_8epilogue10collective6detail29Sm90TmaWarpSpecializedAdapterINS1Z_15DefaultEpilogueISM_NSB_IJNSB_IJllllEEESD_SW_EEES24_NS1Y_6thread17LinearCombinationISM_Li1EffLNS25_9ScaleType4KindE0ELNS_15FloatRoundStyleE2ESM_EENS_4gemm15EpilogueDefaultEEEEEvvEEEEvNT_6ParamsE:
	.zero		1664


//--------------------- SYMBOLS --------------------------

	.type		.nv.reservedSmem.offset0,@object
	.size		.nv.reservedSmem.offset0,0x4
